//
// Generated by NVIDIA NVVM Compiler
//
// Compiler Build ID: CL-36424714
// Cuda compilation tools, release 13.0, V13.0.88
// Based on NVVM 20.0.0
//

.version 9.0
.target sm_100
.address_size 64

	// .globl	_Z11matMulNaivePfS_S_i
// _ZZ11matMulTiledPfS_S_iE5tileA has been demoted
// _ZZ11matMulTiledPfS_S_iE5tileB has been demoted

.visible .entry _Z11matMulNaivePfS_S_i(
	.param .u64 .ptr .align 1 _Z11matMulNaivePfS_S_i_param_0,
	.param .u64 .ptr .align 1 _Z11matMulNaivePfS_S_i_param_1,
	.param .u64 .ptr .align 1 _Z11matMulNaivePfS_S_i_param_2,
	.param .u32 _Z11matMulNaivePfS_S_i_param_3
)
{
	.reg .pred 	%p<10>;
	.reg .b32 	%r<40>;
	.reg .b32 	%f<67>;
	.reg .b64 	%rd<67>;

	ld.param.u64 	%rd14, [_Z11matMulNaivePfS_S_i_param_0];
	ld.param.u64 	%rd15, [_Z11matMulNaivePfS_S_i_param_1];
	ld.param.u32 	%r18, [_Z11matMulNaivePfS_S_i_param_3];
	cvta.to.global.u64 	%rd1, %rd15;
	cvta.to.global.u64 	%rd2, %rd14;
	mov.u32 	%r19, %ctaid.y;
	mov.u32 	%r20, %ntid.y;
	mov.u32 	%r21, %tid.y;
	mad.lo.s32 	%r1, %r19, %r20, %r21;
	mov.u32 	%r22, %ctaid.x;
	mov.u32 	%r23, %ntid.x;
	mov.u32 	%r24, %tid.x;
	mad.lo.s32 	%r2, %r22, %r23, %r24;
	max.s32 	%r25, %r1, %r2;
	setp.ge.s32 	%p1, %r25, %r18;
	@%p1 bra 	$L__BB0_13;
	mul.lo.s32 	%r3, %r18, %r1;
	and.b32  	%r4, %r18, 7;
	setp.lt.u32 	%p2, %r18, 8;
	mov.f32 	%f66, 0f00000000;
	mov.b32 	%r38, 0;
	@%p2 bra 	$L__BB0_4;
	and.b32  	%r38, %r18, 2147483640;
	neg.s32 	%r36, %r38;
	mul.wide.s32 	%rd16, %r18, 4;
	add.s64 	%rd3, %rd1, %rd16;
	shl.b32 	%r7, %r18, 3;
	mul.wide.s32 	%rd17, %r18, 8;
	add.s64 	%rd4, %rd1, %rd17;
	mul.wide.s32 	%rd18, %r18, 12;
	add.s64 	%rd5, %rd1, %rd18;
	mul.wide.s32 	%rd19, %r18, 16;
	add.s64 	%rd6, %rd1, %rd19;
	mul.wide.s32 	%rd20, %r18, 20;
	add.s64 	%rd7, %rd1, %rd20;
	mul.wide.s32 	%rd21, %r18, 24;
	add.s64 	%rd8, %rd1, %rd21;
	mul.wide.s32 	%rd22, %r18, 28;
	add.s64 	%rd9, %rd1, %rd22;
	mul.wide.u32 	%rd23, %r3, 4;
	add.s64 	%rd24, %rd23, %rd2;
	add.s64 	%rd66, %rd24, 16;
	mov.f32 	%f66, 0f00000000;
	mov.u32 	%r35, %r2;
$L__BB0_3:
	.pragma "nounroll";
	mul.wide.s32 	%rd25, %r35, 4;
	add.s64 	%rd26, %rd3, %rd25;
	add.s64 	%rd27, %rd4, %rd25;
	add.s64 	%rd28, %rd5, %rd25;
	add.s64 	%rd29, %rd6, %rd25;
	add.s64 	%rd30, %rd7, %rd25;
	add.s64 	%rd31, %rd8, %rd25;
	add.s64 	%rd32, %rd9, %rd25;
	add.s64 	%rd33, %rd1, %rd25;
	ld.global.f32 	%f16, [%rd66+-16];
	ld.global.f32 	%f17, [%rd33];
	fma.rn.f32 	%f18, %f16, %f17, %f66;
	ld.global.f32 	%f19, [%rd66+-12];
	ld.global.f32 	%f20, [%rd26];
	fma.rn.f32 	%f21, %f19, %f20, %f18;
	ld.global.f32 	%f22, [%rd66+-8];
	ld.global.f32 	%f23, [%rd27];
	fma.rn.f32 	%f24, %f22, %f23, %f21;
	ld.global.f32 	%f25, [%rd66+-4];
	ld.global.f32 	%f26, [%rd28];
	fma.rn.f32 	%f27, %f25, %f26, %f24;
	ld.global.f32 	%f28, [%rd66];
	ld.global.f32 	%f29, [%rd29];
	fma.rn.f32 	%f30, %f28, %f29, %f27;
	ld.global.f32 	%f31, [%rd66+4];
	ld.global.f32 	%f32, [%rd30];
	fma.rn.f32 	%f33, %f31, %f32, %f30;
	ld.global.f32 	%f34, [%rd66+8];
	ld.global.f32 	%f35, [%rd31];
	fma.rn.f32 	%f36, %f34, %f35, %f33;
	ld.global.f32 	%f37, [%rd66+12];
	ld.global.f32 	%f38, [%rd32];
	fma.rn.f32 	%f66, %f37, %f38, %f36;
	add.s32 	%r36, %r36, 8;
	add.s32 	%r35, %r35, %r7;
	add.s64 	%rd66, %rd66, 32;
	setp.ne.s32 	%p3, %r36, 0;
	@%p3 bra 	$L__BB0_3;
$L__BB0_4:
	setp.eq.s32 	%p4, %r4, 0;
	@%p4 bra 	$L__BB0_12;
	and.b32  	%r13, %r18, 3;
	setp.lt.u32 	%p5, %r4, 4;
	@%p5 bra 	$L__BB0_7;
	add.s32 	%r27, %r38, %r3;
	mul.wide.u32 	%rd34, %r27, 4;
	add.s64 	%rd35, %rd2, %rd34;
	ld.global.f32 	%f40, [%rd35];
	mad.lo.s32 	%r28, %r38, %r18, %r2;
	mul.wide.s32 	%rd36, %r28, 4;
	add.s64 	%rd37, %rd1, %rd36;
	ld.global.f32 	%f41, [%rd37];
	fma.rn.f32 	%f42, %f40, %f41, %f66;
	cvt.u64.u32 	%rd38, %r3;
	cvt.u64.u32 	%rd39, %r38;
	add.s64 	%rd40, %rd39, %rd38;
	shl.b64 	%rd41, %rd40, 2;
	add.s64 	%rd42, %rd2, %rd41;
	ld.global.f32 	%f43, [%rd42+4];
	mul.wide.s32 	%rd43, %r18, 4;
	add.s64 	%rd44, %rd37, %rd43;
	ld.global.f32 	%f44, [%rd44];
	fma.rn.f32 	%f45, %f43, %f44, %f42;
	ld.global.f32 	%f46, [%rd42+8];
	add.s64 	%rd45, %rd44, %rd43;
	ld.global.f32 	%f47, [%rd45];
	fma.rn.f32 	%f48, %f46, %f47, %f45;
	ld.global.f32 	%f49, [%rd42+12];
	add.s64 	%rd46, %rd45, %rd43;
	ld.global.f32 	%f50, [%rd46];
	fma.rn.f32 	%f66, %f49, %f50, %f48;
	add.s32 	%r38, %r38, 4;
$L__BB0_7:
	setp.eq.s32 	%p6, %r13, 0;
	@%p6 bra 	$L__BB0_12;
	setp.eq.s32 	%p7, %r13, 1;
	@%p7 bra 	$L__BB0_10;
	add.s32 	%r29, %r38, %r3;
	mul.wide.u32 	%rd47, %r29, 4;
	add.s64 	%rd48, %rd2, %rd47;
	ld.global.f32 	%f52, [%rd48];
	mad.lo.s32 	%r30, %r38, %r18, %r2;
	mul.wide.s32 	%rd49, %r30, 4;
	add.s64 	%rd50, %rd1, %rd49;
	ld.global.f32 	%f53, [%rd50];
	fma.rn.f32 	%f54, %f52, %f53, %f66;
	cvt.u64.u32 	%rd51, %r3;
	cvt.u64.u32 	%rd52, %r38;
	add.s64 	%rd53, %rd52, %rd51;
	shl.b64 	%rd54, %rd53, 2;
	add.s64 	%rd55, %rd2, %rd54;
	ld.global.f32 	%f55, [%rd55+4];
	mul.wide.s32 	%rd56, %r18, 4;
	add.s64 	%rd57, %rd50, %rd56;
	ld.global.f32 	%f56, [%rd57];
	fma.rn.f32 	%f66, %f55, %f56, %f54;
	add.s32 	%r38, %r38, 2;
$L__BB0_10:
	and.b32  	%r31, %r18, 1;
	setp.eq.b32 	%p8, %r31, 1;
	not.pred 	%p9, %p8;
	@%p9 bra 	$L__BB0_12;
	add.s32 	%r32, %r38, %r3;
	mul.wide.u32 	%rd58, %r32, 4;
	add.s64 	%rd59, %rd2, %rd58;
	ld.global.f32 	%f57, [%rd59];
	mad.lo.s32 	%r33, %r38, %r18, %r2;
	mul.wide.s32 	%rd60, %r33, 4;
	add.s64 	%rd61, %rd1, %rd60;
	ld.global.f32 	%f58, [%rd61];
	fma.rn.f32 	%f66, %f57, %f58, %f66;
$L__BB0_12:
	ld.param.u64 	%rd65, [_Z11matMulNaivePfS_S_i_param_2];
	add.s32 	%r34, %r3, %r2;
	cvta.to.global.u64 	%rd62, %rd65;
	mul.wide.s32 	%rd63, %r34, 4;
	add.s64 	%rd64, %rd62, %rd63;
	st.global.f32 	[%rd64], %f66;
$L__BB0_13:
	ret;

}
	// .globl	_Z11matMulTiledPfS_S_i
.visible .entry _Z11matMulTiledPfS_S_i(
	.param .u64 .ptr .align 1 _Z11matMulTiledPfS_S_i_param_0,
	.param .u64 .ptr .align 1 _Z11matMulTiledPfS_S_i_param_1,
	.param .u64 .ptr .align 1 _Z11matMulTiledPfS_S_i_param_2,
	.param .u32 _Z11matMulTiledPfS_S_i_param_3
)
{
	.reg .pred 	%p<9>;
	.reg .b32 	%r<102>;
	.reg .b32 	%f<368>;
	.reg .b64 	%rd<48>;
	// demoted variable
	.shared .align 4 .b8 _ZZ11matMulTiledPfS_S_iE5tileA[1024];
	// demoted variable
	.shared .align 4 .b8 _ZZ11matMulTiledPfS_S_iE5tileB[1024];
	ld.param.u32 	%r33, [_Z11matMulTiledPfS_S_i_param_3];
	mov.u32 	%r34, %ctaid.y;
	shl.b32 	%r35, %r34, 4;
	mov.u32 	%r1, %tid.y;
	add.s32 	%r2, %r35, %r1;
	mov.u32 	%r36, %ctaid.x;
	shl.b32 	%r3, %r36, 4;
	mov.u32 	%r4, %tid.x;
	add.s32 	%r5, %r3, %r4;
	shr.s32 	%r37, %r33, 31;
	shr.u32 	%r38, %r37, 28;
	add.s32 	%r39, %r33, %r38;
	shr.s32 	%r6, %r39, 4;
	setp.lt.s32 	%p1, %r33, 16;
	mov.f32 	%f367, 0f00000000;
	@%p1 bra 	$L__BB1_9;
	mad.lo.s32 	%r7, %r33, %r2, %r4;
	shl.b32 	%r41, %r1, 6;
	mov.u32 	%r42, _ZZ11matMulTiledPfS_S_iE5tileA;
	add.s32 	%r8, %r42, %r41;
	add.s32 	%r43, %r6, -1;
	setp.lt.u32 	%p2, %r43, 3;
	mov.f32 	%f367, 0f00000000;
	mov.b32 	%r101, 0;
	@%p2 bra 	$L__BB1_4;
	and.b32  	%r101, %r6, 134217724;
	neg.s32 	%r99, %r101;
	add.s32 	%r98, %r7, 32;
	add.s32 	%r45, %r1, 48;
	mad.lo.s32 	%r46, %r33, %r45, %r4;
	add.s32 	%r97, %r46, %r3;
	add.s32 	%r47, %r1, 32;
	mad.lo.s32 	%r48, %r33, %r47, %r4;
	add.s32 	%r96, %r48, %r3;
	add.s32 	%r49, %r1, 16;
	mad.lo.s32 	%r50, %r33, %r49, %r4;
	add.s32 	%r95, %r50, %r3;
	mad.lo.s32 	%r51, %r1, %r33, %r4;
	add.s32 	%r94, %r51, %r3;
	mov.f32 	%f367, 0f00000000;
$L__BB1_3:
	.pragma "nounroll";
	ld.param.u64 	%rd44, [_Z11matMulTiledPfS_S_i_param_1];
	ld.param.u64 	%rd41, [_Z11matMulTiledPfS_S_i_param_0];
	add.s32 	%r52, %r98, -32;
	cvta.to.global.u64 	%rd4, %rd41;
	mul.wide.u32 	%rd5, %r52, 4;
	add.s64 	%rd6, %rd4, %rd5;
	ld.global.f32 	%f14, [%rd6];
	shl.b32 	%r54, %r4, 2;
	add.s32 	%r55, %r8, %r54;
	st.shared.f32 	[%r55], %f14;
	cvta.to.global.u64 	%rd7, %rd44;
	mul.wide.u32 	%rd8, %r94, 4;
	add.s64 	%rd9, %rd7, %rd8;
	ld.global.f32 	%f15, [%rd9];
	mov.u32 	%r57, _ZZ11matMulTiledPfS_S_iE5tileB;
	add.s32 	%r58, %r57, %r54;
	add.s32 	%r59, %r58, %r41;
	st.shared.f32 	[%r59], %f15;
	bar.sync 	0;
	ld.shared.f32 	%f16, [%r8];
	ld.shared.f32 	%f17, [%r58];
	fma.rn.f32 	%f18, %f16, %f17, %f367;
	ld.shared.f32 	%f19, [%r8+4];
	ld.shared.f32 	%f20, [%r58+64];
	fma.rn.f32 	%f21, %f19, %f20, %f18;
	ld.shared.f32 	%f22, [%r8+8];
	ld.shared.f32 	%f23, [%r58+128];
	fma.rn.f32 	%f24, %f22, %f23, %f21;
	ld.shared.f32 	%f25, [%r8+12];
	ld.shared.f32 	%f26, [%r58+192];
	fma.rn.f32 	%f27, %f25, %f26, %f24;
	ld.shared.f32 	%f28, [%r8+16];
	ld.shared.f32 	%f29, [%r58+256];
	fma.rn.f32 	%f30, %f28, %f29, %f27;
	ld.shared.f32 	%f31, [%r8+20];
	ld.shared.f32 	%f32, [%r58+320];
	fma.rn.f32 	%f33, %f31, %f32, %f30;
	ld.shared.f32 	%f34, [%r8+24];
	ld.shared.f32 	%f35, [%r58+384];
	fma.rn.f32 	%f36, %f34, %f35, %f33;
	ld.shared.f32 	%f37, [%r8+28];
	ld.shared.f32 	%f38, [%r58+448];
	fma.rn.f32 	%f39, %f37, %f38, %f36;
	ld.shared.f32 	%f40, [%r8+32];
	ld.shared.f32 	%f41, [%r58+512];
	fma.rn.f32 	%f42, %f40, %f41, %f39;
	ld.shared.f32 	%f43, [%r8+36];
	ld.shared.f32 	%f44, [%r58+576];
	fma.rn.f32 	%f45, %f43, %f44, %f42;
	ld.shared.f32 	%f46, [%r8+40];
	ld.shared.f32 	%f47, [%r58+640];
	fma.rn.f32 	%f48, %f46, %f47, %f45;
	ld.shared.f32 	%f49, [%r8+44];
	ld.shared.f32 	%f50, [%r58+704];
	fma.rn.f32 	%f51, %f49, %f50, %f48;
	ld.shared.f32 	%f52, [%r8+48];
	ld.shared.f32 	%f53, [%r58+768];
	fma.rn.f32 	%f54, %f52, %f53, %f51;
	ld.shared.f32 	%f55, [%r8+52];
	ld.shared.f32 	%f56, [%r58+832];
	fma.rn.f32 	%f57, %f55, %f56, %f54;
	ld.shared.f32 	%f58, [%r8+56];
	ld.shared.f32 	%f59, [%r58+896];
	fma.rn.f32 	%f60, %f58, %f59, %f57;
	ld.shared.f32 	%f61, [%r8+60];
	ld.shared.f32 	%f62, [%r58+960];
	fma.rn.f32 	%f63, %f61, %f62, %f60;
	bar.sync 	0;
	add.s32 	%r60, %r98, -16;
	mul.wide.u32 	%rd10, %r60, 4;
	add.s64 	%rd11, %rd4, %rd10;
	ld.global.f32 	%f64, [%rd11];
	st.shared.f32 	[%r55], %f64;
	mul.wide.u32 	%rd12, %r95, 4;
	add.s64 	%rd13, %rd7, %rd12;
	ld.global.f32 	%f65, [%rd13];
	st.shared.f32 	[%r59], %f65;
	bar.sync 	0;
	ld.shared.f32 	%f66, [%r8];
	ld.shared.f32 	%f67, [%r58];
	fma.rn.f32 	%f68, %f66, %f67, %f63;
	ld.shared.f32 	%f69, [%r8+4];
	ld.shared.f32 	%f70, [%r58+64];
	fma.rn.f32 	%f71, %f69, %f70, %f68;
	ld.shared.f32 	%f72, [%r8+8];
	ld.shared.f32 	%f73, [%r58+128];
	fma.rn.f32 	%f74, %f72, %f73, %f71;
	ld.shared.f32 	%f75, [%r8+12];
	ld.shared.f32 	%f76, [%r58+192];
	fma.rn.f32 	%f77, %f75, %f76, %f74;
	ld.shared.f32 	%f78, [%r8+16];
	ld.shared.f32 	%f79, [%r58+256];
	fma.rn.f32 	%f80, %f78, %f79, %f77;
	ld.shared.f32 	%f81, [%r8+20];
	ld.shared.f32 	%f82, [%r58+320];
	fma.rn.f32 	%f83, %f81, %f82, %f80;
	ld.shared.f32 	%f84, [%r8+24];
	ld.shared.f32 	%f85, [%r58+384];
	fma.rn.f32 	%f86, %f84, %f85, %f83;
	ld.shared.f32 	%f87, [%r8+28];
	ld.shared.f32 	%f88, [%r58+448];
	fma.rn.f32 	%f89, %f87, %f88, %f86;
	ld.shared.f32 	%f90, [%r8+32];
	ld.shared.f32 	%f91, [%r58+512];
	fma.rn.f32 	%f92, %f90, %f91, %f89;
	ld.shared.f32 	%f93, [%r8+36];
	ld.shared.f32 	%f94, [%r58+576];
	fma.rn.f32 	%f95, %f93, %f94, %f92;
	ld.shared.f32 	%f96, [%r8+40];
	ld.shared.f32 	%f97, [%r58+640];
	fma.rn.f32 	%f98, %f96, %f97, %f95;
	ld.shared.f32 	%f99, [%r8+44];
	ld.shared.f32 	%f100, [%r58+704];
	fma.rn.f32 	%f101, %f99, %f100, %f98;
	ld.shared.f32 	%f102, [%r8+48];
	ld.shared.f32 	%f103, [%r58+768];
	fma.rn.f32 	%f104, %f102, %f103, %f101;
	ld.shared.f32 	%f105, [%r8+52];
	ld.shared.f32 	%f106, [%r58+832];
	fma.rn.f32 	%f107, %f105, %f106, %f104;
	ld.shared.f32 	%f108, [%r8+56];
	ld.shared.f32 	%f109, [%r58+896];
	fma.rn.f32 	%f110, %f108, %f109, %f107;
	ld.shared.f32 	%f111, [%r8+60];
	ld.shared.f32 	%f112, [%r58+960];
	fma.rn.f32 	%f113, %f111, %f112, %f110;
	bar.sync 	0;
	add.s32 	%r61, %r98, 16;
	mul.wide.u32 	%rd14, %r98, 4;
	add.s64 	%rd15, %rd4, %rd14;
	ld.global.f32 	%f114, [%rd15];
	st.shared.f32 	[%r55], %f114;
	mul.wide.u32 	%rd16, %r96, 4;
	add.s64 	%rd17, %rd7, %rd16;
	ld.global.f32 	%f115, [%rd17];
	st.shared.f32 	[%r59], %f115;
	bar.sync 	0;
	ld.shared.f32 	%f116, [%r8];
	ld.shared.f32 	%f117, [%r58];
	fma.rn.f32 	%f118, %f116, %f117, %f113;
	ld.shared.f32 	%f119, [%r8+4];
	ld.shared.f32 	%f120, [%r58+64];
	fma.rn.f32 	%f121, %f119, %f120, %f118;
	ld.shared.f32 	%f122, [%r8+8];
	ld.shared.f32 	%f123, [%r58+128];
	fma.rn.f32 	%f124, %f122, %f123, %f121;
	ld.shared.f32 	%f125, [%r8+12];
	ld.shared.f32 	%f126, [%r58+192];
	fma.rn.f32 	%f127, %f125, %f126, %f124;
	ld.shared.f32 	%f128, [%r8+16];
	ld.shared.f32 	%f129, [%r58+256];
	fma.rn.f32 	%f130, %f128, %f129, %f127;
	ld.shared.f32 	%f131, [%r8+20];
	ld.shared.f32 	%f132, [%r58+320];
	fma.rn.f32 	%f133, %f131, %f132, %f130;
	ld.shared.f32 	%f134, [%r8+24];
	ld.shared.f32 	%f135, [%r58+384];
	fma.rn.f32 	%f136, %f134, %f135, %f133;
	ld.shared.f32 	%f137, [%r8+28];
	ld.shared.f32 	%f138, [%r58+448];
	fma.rn.f32 	%f139, %f137, %f138, %f136;
	ld.shared.f32 	%f140, [%r8+32];
	ld.shared.f32 	%f141, [%r58+512];
	fma.rn.f32 	%f142, %f140, %f141, %f139;
	ld.shared.f32 	%f143, [%r8+36];
	ld.shared.f32 	%f144, [%r58+576];
	fma.rn.f32 	%f145, %f143, %f144, %f142;
	ld.shared.f32 	%f146, [%r8+40];
	ld.shared.f32 	%f147, [%r58+640];
	fma.rn.f32 	%f148, %f146, %f147, %f145;
	ld.shared.f32 	%f149, [%r8+44];
	ld.shared.f32 	%f150, [%r58+704];
	fma.rn.f32 	%f151, %f149, %f150, %f148;
	ld.shared.f32 	%f152, [%r8+48];
	ld.shared.f32 	%f153, [%r58+768];
	fma.rn.f32 	%f154, %f152, %f153, %f151;
	ld.shared.f32 	%f155, [%r8+52];
	ld.shared.f32 	%f156, [%r58+832];
	fma.rn.f32 	%f157, %f155, %f156, %f154;
	ld.shared.f32 	%f158, [%r8+56];
	ld.shared.f32 	%f159, [%r58+896];
	fma.rn.f32 	%f160, %f158, %f159, %f157;
	ld.shared.f32 	%f161, [%r8+60];
	ld.shared.f32 	%f162, [%r58+960];
	fma.rn.f32 	%f163, %f161, %f162, %f160;
	bar.sync 	0;
	mul.wide.u32 	%rd18, %r61, 4;
	add.s64 	%rd19, %rd4, %rd18;
	ld.global.f32 	%f164, [%rd19];
	st.shared.f32 	[%r55], %f164;
	mul.wide.u32 	%rd20, %r97, 4;
	add.s64 	%rd21, %rd7, %rd20;
	ld.global.f32 	%f165, [%rd21];
	st.shared.f32 	[%r59], %f165;
	bar.sync 	0;
	ld.shared.f32 	%f166, [%r8];
	ld.shared.f32 	%f167, [%r58];
	fma.rn.f32 	%f168, %f166, %f167, %f163;
	ld.shared.f32 	%f169, [%r8+4];
	ld.shared.f32 	%f170, [%r58+64];
	fma.rn.f32 	%f171, %f169, %f170, %f168;
	ld.shared.f32 	%f172, [%r8+8];
	ld.shared.f32 	%f173, [%r58+128];
	fma.rn.f32 	%f174, %f172, %f173, %f171;
	ld.shared.f32 	%f175, [%r8+12];
	ld.shared.f32 	%f176, [%r58+192];
	fma.rn.f32 	%f177, %f175, %f176, %f174;
	ld.shared.f32 	%f178, [%r8+16];
	ld.shared.f32 	%f179, [%r58+256];
	fma.rn.f32 	%f180, %f178, %f179, %f177;
	ld.shared.f32 	%f181, [%r8+20];
	ld.shared.f32 	%f182, [%r58+320];
	fma.rn.f32 	%f183, %f181, %f182, %f180;
	ld.shared.f32 	%f184, [%r8+24];
	ld.shared.f32 	%f185, [%r58+384];
	fma.rn.f32 	%f186, %f184, %f185, %f183;
	ld.shared.f32 	%f187, [%r8+28];
	ld.shared.f32 	%f188, [%r58+448];
	fma.rn.f32 	%f189, %f187, %f188, %f186;
	ld.shared.f32 	%f190, [%r8+32];
	ld.shared.f32 	%f191, [%r58+512];
	fma.rn.f32 	%f192, %f190, %f191, %f189;
	ld.shared.f32 	%f193, [%r8+36];
	ld.shared.f32 	%f194, [%r58+576];
	fma.rn.f32 	%f195, %f193, %f194, %f192;
	ld.shared.f32 	%f196, [%r8+40];
	ld.shared.f32 	%f197, [%r58+640];
	fma.rn.f32 	%f198, %f196, %f197, %f195;
	ld.shared.f32 	%f199, [%r8+44];
	ld.shared.f32 	%f200, [%r58+704];
	fma.rn.f32 	%f201, %f199, %f200, %f198;
	ld.shared.f32 	%f202, [%r8+48];
	ld.shared.f32 	%f203, [%r58+768];
	fma.rn.f32 	%f204, %f202, %f203, %f201;
	ld.shared.f32 	%f205, [%r8+52];
	ld.shared.f32 	%f206, [%r58+832];
	fma.rn.f32 	%f207, %f205, %f206, %f204;
	ld.shared.f32 	%f208, [%r8+56];
	ld.shared.f32 	%f209, [%r58+896];
	fma.rn.f32 	%f210, %f208, %f209, %f207;
	ld.shared.f32 	%f211, [%r8+60];
	ld.shared.f32 	%f212, [%r58+960];
	fma.rn.f32 	%f367, %f211, %f212, %f210;
	bar.sync 	0;
	add.s32 	%r99, %r99, 4;
	add.s32 	%r98, %r98, 64;
	shl.b32 	%r62, %r33, 6;
	add.s32 	%r97, %r97, %r62;
	add.s32 	%r96, %r96, %r62;
	add.s32 	%r95, %r95, %r62;
	add.s32 	%r94, %r94, %r62;
	setp.ne.s32 	%p3, %r99, 0;
	@%p3 bra 	$L__BB1_3;
$L__BB1_4:
	and.b32  	%r29, %r6, 3;
	setp.eq.s32 	%p4, %r29, 0;
	@%p4 bra 	$L__BB1_9;
	setp.eq.s32 	%p5, %r29, 1;
	@%p5 bra 	$L__BB1_7;
	ld.param.u64 	%rd45, [_Z11matMulTiledPfS_S_i_param_1];
	ld.param.u64 	%rd42, [_Z11matMulTiledPfS_S_i_param_0];
	shl.b32 	%r63, %r101, 4;
	add.s32 	%r64, %r7, %r63;
	cvta.to.global.u64 	%rd22, %rd42;
	mul.wide.u32 	%rd23, %r64, 4;
	add.s64 	%rd24, %rd22, %rd23;
	ld.global.f32 	%f214, [%rd24];
	shl.b32 	%r66, %r4, 2;
	add.s32 	%r67, %r8, %r66;
	st.shared.f32 	[%r67], %f214;
	add.s32 	%r68, %r63, %r1;
	mad.lo.s32 	%r69, %r68, %r33, %r5;
	cvta.to.global.u64 	%rd25, %rd45;
	mul.wide.u32 	%rd26, %r69, 4;
	add.s64 	%rd27, %rd25, %rd26;
	ld.global.f32 	%f215, [%rd27];
	mov.u32 	%r71, _ZZ11matMulTiledPfS_S_iE5tileB;
	add.s32 	%r72, %r71, %r66;
	add.s32 	%r73, %r72, %r41;
	st.shared.f32 	[%r73], %f215;
	bar.sync 	0;
	ld.shared.f32 	%f216, [%r8];
	ld.shared.f32 	%f217, [%r72];
	fma.rn.f32 	%f218, %f216, %f217, %f367;
	ld.shared.f32 	%f219, [%r8+4];
	ld.shared.f32 	%f220, [%r72+64];
	fma.rn.f32 	%f221, %f219, %f220, %f218;
	ld.shared.f32 	%f222, [%r8+8];
	ld.shared.f32 	%f223, [%r72+128];
	fma.rn.f32 	%f224, %f222, %f223, %f221;
	ld.shared.f32 	%f225, [%r8+12];
	ld.shared.f32 	%f226, [%r72+192];
	fma.rn.f32 	%f227, %f225, %f226, %f224;
	ld.shared.f32 	%f228, [%r8+16];
	ld.shared.f32 	%f229, [%r72+256];
	fma.rn.f32 	%f230, %f228, %f229, %f227;
	ld.shared.f32 	%f231, [%r8+20];
	ld.shared.f32 	%f232, [%r72+320];
	fma.rn.f32 	%f233, %f231, %f232, %f230;
	ld.shared.f32 	%f234, [%r8+24];
	ld.shared.f32 	%f235, [%r72+384];
	fma.rn.f32 	%f236, %f234, %f235, %f233;
	ld.shared.f32 	%f237, [%r8+28];
	ld.shared.f32 	%f238, [%r72+448];
	fma.rn.f32 	%f239, %f237, %f238, %f236;
	ld.shared.f32 	%f240, [%r8+32];
	ld.shared.f32 	%f241, [%r72+512];
	fma.rn.f32 	%f242, %f240, %f241, %f239;
	ld.shared.f32 	%f243, [%r8+36];
	ld.shared.f32 	%f244, [%r72+576];
	fma.rn.f32 	%f245, %f243, %f244, %f242;
	ld.shared.f32 	%f246, [%r8+40];
	ld.shared.f32 	%f247, [%r72+640];
	fma.rn.f32 	%f248, %f246, %f247, %f245;
	ld.shared.f32 	%f249, [%r8+44];
	ld.shared.f32 	%f250, [%r72+704];
	fma.rn.f32 	%f251, %f249, %f250, %f248;
	ld.shared.f32 	%f252, [%r8+48];
	ld.shared.f32 	%f253, [%r72+768];
	fma.rn.f32 	%f254, %f252, %f253, %f251;
	ld.shared.f32 	%f255, [%r8+52];
	ld.shared.f32 	%f256, [%r72+832];
	fma.rn.f32 	%f257, %f255, %f256, %f254;
	ld.shared.f32 	%f258, [%r8+56];
	ld.shared.f32 	%f259, [%r72+896];
	fma.rn.f32 	%f260, %f258, %f259, %f257;
	ld.shared.f32 	%f261, [%r8+60];
	ld.shared.f32 	%f262, [%r72+960];
	fma.rn.f32 	%f263, %f261, %f262, %f260;
	bar.sync 	0;
	add.s32 	%r74, %r64, 16;
	mul.wide.u32 	%rd28, %r74, 4;
	add.s64 	%rd29, %rd22, %rd28;
	ld.global.f32 	%f264, [%rd29];
	st.shared.f32 	[%r67], %f264;
	add.s32 	%r75, %r68, 16;
	mad.lo.s32 	%r76, %r75, %r33, %r5;
	mul.wide.u32 	%rd30, %r76, 4;
	add.s64 	%rd31, %rd25, %rd30;
	ld.global.f32 	%f265, [%rd31];
	st.shared.f32 	[%r73], %f265;
	bar.sync 	0;
	ld.shared.f32 	%f266, [%r8];
	ld.shared.f32 	%f267, [%r72];
	fma.rn.f32 	%f268, %f266, %f267, %f263;
	ld.shared.f32 	%f269, [%r8+4];
	ld.shared.f32 	%f270, [%r72+64];
	fma.rn.f32 	%f271, %f269, %f270, %f268;
	ld.shared.f32 	%f272, [%r8+8];
	ld.shared.f32 	%f273, [%r72+128];
	fma.rn.f32 	%f274, %f272, %f273, %f271;
	ld.shared.f32 	%f275, [%r8+12];
	ld.shared.f32 	%f276, [%r72+192];
	fma.rn.f32 	%f277, %f275, %f276, %f274;
	ld.shared.f32 	%f278, [%r8+16];
	ld.shared.f32 	%f279, [%r72+256];
	fma.rn.f32 	%f280, %f278, %f279, %f277;
	ld.shared.f32 	%f281, [%r8+20];
	ld.shared.f32 	%f282, [%r72+320];
	fma.rn.f32 	%f283, %f281, %f282, %f280;
	ld.shared.f32 	%f284, [%r8+24];
	ld.shared.f32 	%f285, [%r72+384];
	fma.rn.f32 	%f286, %f284, %f285, %f283;
	ld.shared.f32 	%f287, [%r8+28];
	ld.shared.f32 	%f288, [%r72+448];
	fma.rn.f32 	%f289, %f287, %f288, %f286;
	ld.shared.f32 	%f290, [%r8+32];
	ld.shared.f32 	%f291, [%r72+512];
	fma.rn.f32 	%f292, %f290, %f291, %f289;
	ld.shared.f32 	%f293, [%r8+36];
	ld.shared.f32 	%f294, [%r72+576];
	fma.rn.f32 	%f295, %f293, %f294, %f292;
	ld.shared.f32 	%f296, [%r8+40];
	ld.shared.f32 	%f297, [%r72+640];
	fma.rn.f32 	%f298, %f296, %f297, %f295;
	ld.shared.f32 	%f299, [%r8+44];
	ld.shared.f32 	%f300, [%r72+704];
	fma.rn.f32 	%f301, %f299, %f300, %f298;
	ld.shared.f32 	%f302, [%r8+48];
	ld.shared.f32 	%f303, [%r72+768];
	fma.rn.f32 	%f304, %f302, %f303, %f301;
	ld.shared.f32 	%f305, [%r8+52];
	ld.shared.f32 	%f306, [%r72+832];
	fma.rn.f32 	%f307, %f305, %f306, %f304;
	ld.shared.f32 	%f308, [%r8+56];
	ld.shared.f32 	%f309, [%r72+896];
	fma.rn.f32 	%f310, %f308, %f309, %f307;
	ld.shared.f32 	%f311, [%r8+60];
	ld.shared.f32 	%f312, [%r72+960];
	fma.rn.f32 	%f367, %f311, %f312, %f310;
	bar.sync 	0;
	add.s32 	%r101, %r101, 2;
$L__BB1_7:
	and.b32  	%r77, %r6, 1;
	setp.eq.b32 	%p6, %r77, 1;
	not.pred 	%p7, %p6;
	@%p7 bra 	$L__BB1_9;
	ld.param.u64 	%rd46, [_Z11matMulTiledPfS_S_i_param_1];
	ld.param.u64 	%rd43, [_Z11matMulTiledPfS_S_i_param_0];
	shl.b32 	%r78, %r101, 4;
	add.s32 	%r79, %r7, %r78;
	cvta.to.global.u64 	%rd32, %rd43;
	mul.wide.u32 	%rd33, %r79, 4;
	add.s64 	%rd34, %rd32, %rd33;
	ld.global.f32 	%f313, [%rd34];
	shl.b32 	%r81, %r4, 2;
	add.s32 	%r82, %r8, %r81;
	st.shared.f32 	[%r82], %f313;
	add.s32 	%r83, %r78, %r1;
	mad.lo.s32 	%r84, %r83, %r33, %r5;
	cvta.to.global.u64 	%rd35, %rd46;
	mul.wide.u32 	%rd36, %r84, 4;
	add.s64 	%rd37, %rd35, %rd36;
	ld.global.f32 	%f314, [%rd37];
	mov.u32 	%r86, _ZZ11matMulTiledPfS_S_iE5tileB;
	add.s32 	%r87, %r86, %r81;
	add.s32 	%r88, %r87, %r41;
	st.shared.f32 	[%r88], %f314;
	bar.sync 	0;
	ld.shared.f32 	%f315, [%r8];
	ld.shared.f32 	%f316, [%r87];
	fma.rn.f32 	%f317, %f315, %f316, %f367;
	ld.shared.f32 	%f318, [%r8+4];
	ld.shared.f32 	%f319, [%r87+64];
	fma.rn.f32 	%f320, %f318, %f319, %f317;
	ld.shared.f32 	%f321, [%r8+8];
	ld.shared.f32 	%f322, [%r87+128];
	fma.rn.f32 	%f323, %f321, %f322, %f320;
	ld.shared.f32 	%f324, [%r8+12];
	ld.shared.f32 	%f325, [%r87+192];
	fma.rn.f32 	%f326, %f324, %f325, %f323;
	ld.shared.f32 	%f327, [%r8+16];
	ld.shared.f32 	%f328, [%r87+256];
	fma.rn.f32 	%f329, %f327, %f328, %f326;
	ld.shared.f32 	%f330, [%r8+20];
	ld.shared.f32 	%f331, [%r87+320];
	fma.rn.f32 	%f332, %f330, %f331, %f329;
	ld.shared.f32 	%f333, [%r8+24];
	ld.shared.f32 	%f334, [%r87+384];
	fma.rn.f32 	%f335, %f333, %f334, %f332;
	ld.shared.f32 	%f336, [%r8+28];
	ld.shared.f32 	%f337, [%r87+448];
	fma.rn.f32 	%f338, %f336, %f337, %f335;
	ld.shared.f32 	%f339, [%r8+32];
	ld.shared.f32 	%f340, [%r87+512];
	fma.rn.f32 	%f341, %f339, %f340, %f338;
	ld.shared.f32 	%f342, [%r8+36];
	ld.shared.f32 	%f343, [%r87+576];
	fma.rn.f32 	%f344, %f342, %f343, %f341;
	ld.shared.f32 	%f345, [%r8+40];
	ld.shared.f32 	%f346, [%r87+640];
	fma.rn.f32 	%f347, %f345, %f346, %f344;
	ld.shared.f32 	%f348, [%r8+44];
	ld.shared.f32 	%f349, [%r87+704];
	fma.rn.f32 	%f350, %f348, %f349, %f347;
	ld.shared.f32 	%f351, [%r8+48];
	ld.shared.f32 	%f352, [%r87+768];
	fma.rn.f32 	%f353, %f351, %f352, %f350;
	ld.shared.f32 	%f354, [%r8+52];
	ld.shared.f32 	%f355, [%r87+832];
	fma.rn.f32 	%f356, %f354, %f355, %f353;
	ld.shared.f32 	%f357, [%r8+56];
	ld.shared.f32 	%f358, [%r87+896];
	fma.rn.f32 	%f359, %f357, %f358, %f356;
	ld.shared.f32 	%f360, [%r8+60];
	ld.shared.f32 	%f361, [%r87+960];
	fma.rn.f32 	%f367, %f360, %f361, %f359;
	bar.sync 	0;
$L__BB1_9:
	max.s32 	%r92, %r2, %r5;
	setp.ge.s32 	%p8, %r92, %r33;
	@%p8 bra 	$L__BB1_11;
	ld.param.u64 	%rd47, [_Z11matMulTiledPfS_S_i_param_2];
	mad.lo.s32 	%r93, %r33, %r2, %r5;
	cvta.to.global.u64 	%rd38, %rd47;
	mul.wide.s32 	%rd39, %r93, 4;
	add.s64 	%rd40, %rd38, %rd39;
	st.global.f32 	[%rd40], %f367;
$L__BB1_11:
	ret;

}


// ===== COMPILED SASS (sm_100) =====

	.target	sm_100

	.elftype	@"ET_EXEC"


//--------------------- .note.nv.tkinfo           --------------------------
	.section	.note.nv.tkinfo,"",@"SHT_NOTE"
	.sectionflags	@"SHF_NOTE_NV_TKINFO"
	.tkinfo
        /*0018*/ 	.word	0x00000002
        /*0030*/ 	.string	""
        /*0030*/ 	.string	"ptxas"
        /*0030*/ 	.string	"Cuda compilation tools, release 13.0, V13.0.88"
        /*0030*/ 	.string	"Build cuda_13.0.r13.0/compiler.36424714_0"
        /*0030*/ 	.string	"-arch sm_100 -m 64 "



//--------------------- .note.nv.cuinfo           --------------------------
	.section	.note.nv.cuinfo,"",@"SHT_NOTE"
	.sectionflags	@"SHF_NOTE_NV_CUINFO"
        /*0018*/ 	.short	0x0002
        /*001a*/ 	.short	0x0064
        /*001c*/ 	.short	0x0082
	.zero		2


//--------------------- .nv.info                  --------------------------
	.section	.nv.info,"",@"SHT_CUDA_INFO"
	.align	4


	//----- nvinfo : EIATTR_REGCOUNT
	.align		4
        /*0000*/ 	.byte	0x04, 0x2f
        /*0002*/ 	.short	(.L_1 - .L_0)
	.align		4
.L_0:
        /*0004*/ 	.word	index@(_Z11matMulNaivePfS_S_i)
        /*0008*/ 	.word	0x0000001e


	//----- nvinfo : EIATTR_FRAME_SIZE
	.align		4
.L_1:
        /*000c*/ 	.byte	0x04, 0x11
        /*000e*/ 	.short	(.L_3 - .L_2)
	.align		4
.L_2:
        /*0010*/ 	.word	index@(_Z11matMulNaivePfS_S_i)
        /*0014*/ 	.word	0x00000000


	//----- nvinfo : EIATTR_REGCOUNT
	.align		4
.L_3:
        /*0018*/ 	.byte	0x04, 0x2f
        /*001a*/ 	.short	(.L_5 - .L_4)
	.align		4
.L_4:
        /*001c*/ 	.word	index@(_Z11matMulTiledPfS_S_i)
        /*0020*/ 	.word	0x00000028


	//----- nvinfo : EIATTR_FRAME_SIZE
	.align		4
.L_5:
        /*0024*/ 	.byte	0x04, 0x11
        /*0026*/ 	.short	(.L_7 - .L_6)
	.align		4
.L_6:
        /*0028*/ 	.word	index@(_Z11matMulTiledPfS_S_i)
        /*002c*/ 	.word	0x00000000


	//----- nvinfo : EIATTR_MIN_STACK_SIZE
	.align		4
.L_7:
        /*0030*/ 	.byte	0x04, 0x12
        /*0032*/ 	.short	(.L_9 - .L_8)
	.align		4
.L_8:
        /*0034*/ 	.word	index@(_Z11matMulTiledPfS_S_i)
        /*0038*/ 	.word	0x00000000


	//----- nvinfo : EIATTR_MIN_STACK_SIZE
	.align		4
.L_9:
        /*003c*/ 	.byte	0x04, 0x12
        /*003e*/ 	.short	(.L_11 - .L_10)
	.align		4
.L_10:
        /*0040*/ 	.word	index@(_Z11matMulNaivePfS_S_i)
        /*0044*/ 	.word	0x00000000
.L_11:


//--------------------- .nv.compat                --------------------------
	.section	.nv.compat,"",@"SHT_CUDA_COMPAT_INFO"
	.align	4
        /*0000*/ 	.byte	0x02, 0x09, 0x00, 0x00, 0x02, 0x02, 0x01, 0x00, 0x02, 0x05, 0x05, 0x00, 0x03, 0x07, 0x01, 0x01
        /*0010*/ 	.byte	0x02, 0x03, 0x00, 0x00, 0x02, 0x06, 0x01, 0x00, 0x04, 0x0b, 0x08, 0x00, 0x09, 0x00, 0x00, 0x00
        /*0020*/ 	.byte	0x00, 0x00, 0x00, 0x00


//--------------------- .nv.info._Z11matMulTiledPfS_S_i --------------------------
	.section	.nv.info._Z11matMulTiledPfS_S_i,"",@"SHT_CUDA_INFO"
	.sectionflags	@""
	.align	4


	//----- nvinfo : EIATTR_CUDA_API_VERSION
	.align		4
        /*0000*/ 	.byte	0x04, 0x37
        /*0002*/ 	.short	(.L_13 - .L_12)
.L_12:
        /*0004*/ 	.word	0x00000082


	//----- nvinfo : EIATTR_KPARAM_INFO
	.align		4
.L_13:
        /*0008*/ 	.byte	0x04, 0x17
        /*000a*/ 	.short	(.L_15 - .L_14)
.L_14:
        /*000c*/ 	.word	0x00000000
        /*0010*/ 	.short	0x0003
        /*0012*/ 	.short	0x0018
        /*0014*/ 	.byte	0x00, 0xf0, 0x11, 0x00


	//----- nvinfo : EIATTR_KPARAM_INFO
	.align		4
.L_15:
        /*0018*/ 	.byte	0x04, 0x17
        /*001a*/ 	.short	(.L_17 - .L_16)
.L_16:
        /*001c*/ 	.word	0x00000000
        /*0020*/ 	.short	0x0002
        /*0022*/ 	.short	0x0010
        /*0024*/ 	.byte	0x00, 0xf5, 0x21, 0x00


	//----- nvinfo : EIATTR_KPARAM_INFO
	.align		4
.L_17:
        /*0028*/ 	.byte	0x04, 0x17
        /*002a*/ 	.short	(.L_19 - .L_18)
.L_18:
        /*002c*/ 	.word	0x00000000
        /*0030*/ 	.short	0x0001
        /*0032*/ 	.short	0x0008
        /*0034*/ 	.byte	0x00, 0xf5, 0x21, 0x00


	//----- nvinfo : EIATTR_KPARAM_INFO
	.align		4
.L_19:
        /*0038*/ 	.byte	0x04, 0x17
        /*003a*/ 	.short	(.L_21 - .L_20)
.L_20:
        /*003c*/ 	.word	0x00000000
        /*0040*/ 	.short	0x0000
        /*0042*/ 	.short	0x0000
        /*0044*/ 	.byte	0x00, 0xf5, 0x21, 0x00


	//----- nvinfo : EIATTR_SPARSE_MMA_MASK
	.align		4
.L_21:
        /*0048*/ 	.byte	0x03, 0x50
        /*004a*/ 	.short	0x0000


	//----- nvinfo : EIATTR_MAXREG_COUNT
	.align		4
        /*004c*/ 	.byte	0x03, 0x1b
        /*004e*/ 	.short	0x00ff


	//----- nvinfo : EIATTR_NUM_BARRIERS
	.align		4
        /*0050*/ 	.byte	0x02, 0x4c
        /*0052*/ 	.byte	0x01
	.zero		1


	//----- nvinfo : EIATTR_MERCURY_ISA_VERSION
	.align		4
        /*0054*/ 	.byte	0x03, 0x5f
        /*0056*/ 	.short	0x0101


	//----- nvinfo : EIATTR_VRC_CTA_INIT_COUNT
	.align		4
        /*0058*/ 	.byte	0x02, 0x4a
	.zero		1
	.zero		1


	//----- nvinfo : EIATTR_EXIT_INSTR_OFFSETS
	.align		4
        /*005c*/ 	.byte	0x04, 0x1c
        /*005e*/ 	.short	(.L_23 - .L_22)


	//   ....[0]....
.L_22:
        /*0060*/ 	.word	0x000018f0


	//   ....[1]....
        /*0064*/ 	.word	0x00001940


	//----- nvinfo : EIATTR_CBANK_PARAM_SIZE
	.align		4
.L_23:
        /*0068*/ 	.byte	0x03, 0x19
        /*006a*/ 	.short	0x001c


	//----- nvinfo : EIATTR_PARAM_CBANK
	.align		4
        /*006c*/ 	.byte	0x04, 0x0a
        /*006e*/ 	.short	(.L_25 - .L_24)
	.align		4
.L_24:
        /*0070*/ 	.word	index@(.nv.constant0._Z11matMulTiledPfS_S_i)
        /*0074*/ 	.short	0x0380
        /*0076*/ 	.short	0x001c


	//----- nvinfo : EIATTR_SW_WAR
	.align		4
.L_25:
        /*0078*/ 	.byte	0x04, 0x36
        /*007a*/ 	.short	(.L_27 - .L_26)
.L_26:
        /*007c*/ 	.word	0x00000008
.L_27:


//--------------------- .nv.info._Z11matMulNaivePfS_S_i --------------------------
	.section	.nv.info._Z11matMulNaivePfS_S_i,"",@"SHT_CUDA_INFO"
	.sectionflags	@""
	.align	4


	//----- nvinfo : EIATTR_CUDA_API_VERSION
	.align		4
        /*0000*/ 	.byte	0x04, 0x37
        /*0002*/ 	.short	(.L_29 - .L_28)
.L_28:
        /*0004*/ 	.word	0x00000082


	//----- nvinfo : EIATTR_KPARAM_INFO
	.align		4
.L_29:
        /*0008*/ 	.byte	0x04, 0x17
        /*000a*/ 	.short	(.L_31 - .L_30)
.L_30:
        /*000c*/ 	.word	0x00000000
        /*0010*/ 	.short	0x0003
        /*0012*/ 	.short	0x0018
        /*0014*/ 	.byte	0x00, 0xf0, 0x11, 0x00


	//----- nvinfo : EIATTR_KPARAM_INFO
	.align		4
.L_31:
        /*0018*/ 	.byte	0x04, 0x17
        /*001a*/ 	.short	(.L_33 - .L_32)
.L_32:
        /*001c*/ 	.word	0x00000000
        /*0020*/ 	.short	0x0002
        /*0022*/ 	.short	0x0010
        /*0024*/ 	.byte	0x00, 0xf5, 0x21, 0x00


	//----- nvinfo : EIATTR_KPARAM_INFO
	.align		4
.L_33:
        /*0028*/ 	.byte	0x04, 0x17
        /*002a*/ 	.short	(.L_35 - .L_34)
.L_34:
        /*002c*/ 	.word	0x00000000
        /*0030*/ 	.short	0x0001
        /*0032*/ 	.short	0x0008
        /*0034*/ 	.byte	0x00, 0xf5, 0x21, 0x00


	//----- nvinfo : EIATTR_KPARAM_INFO
	.align		4
.L_35:
        /*0038*/ 	.byte	0x04, 0x17
        /*003a*/ 	.short	(.L_37 - .L_36)
.L_36:
        /*003c*/ 	.word	0x00000000
        /*0040*/ 	.short	0x0000
        /*0042*/ 	.short	0x0000
        /*0044*/ 	.byte	0x00, 0xf5, 0x21, 0x00


	//----- nvinfo : EIATTR_SPARSE_MMA_MASK
	.align		4
.L_37:
        /*0048*/ 	.byte	0x03, 0x50
        /*004a*/ 	.short	0x0000


	//----- nvinfo : EIATTR_MAXREG_COUNT
	.align		4
        /*004c*/ 	.byte	0x03, 0x1b
        /*004e*/ 	.short	0x00ff


	//----- nvinfo : EIATTR_MERCURY_ISA_VERSION
	.align		4
        /*0050*/ 	.byte	0x03, 0x5f
        /*0052*/ 	.short	0x0101


	//----- nvinfo : EIATTR_VRC_CTA_INIT_COUNT
	.align		4
        /*0054*/ 	.byte	0x02, 0x4a
	.zero		1
	.zero		1


	//----- nvinfo : EIATTR_EXIT_INSTR_OFFSETS
	.align		4
        /*0058*/ 	.byte	0x04, 0x1c
        /*005a*/ 	.short	(.L_39 - .L_38)


	//   ....[0]....
.L_38:
        /*005c*/ 	.word	0x000000c0


	//   ....[1]....
        /*0060*/ 	.word	0x00000a90


	//----- nvinfo : EIATTR_CBANK_PARAM_SIZE
	.align		4
.L_39:
        /*0064*/ 	.byte	0x03, 0x19
        /*0066*/ 	.short	0x001c


	//----- nvinfo : EIATTR_PARAM_CBANK
	.align		4
        /*0068*/ 	.byte	0x04, 0x0a
        /*006a*/ 	.short	(.L_41 - .L_40)
	.align		4
.L_40:
        /*006c*/ 	.word	index@(.nv.constant0._Z11matMulNaivePfS_S_i)
        /*0070*/ 	.short	0x0380
        /*0072*/ 	.short	0x001c


	//----- nvinfo : EIATTR_SW_WAR
	.align		4
.L_41:
        /*0074*/ 	.byte	0x04, 0x36
        /*0076*/ 	.short	(.L_43 - .L_42)
.L_42:
        /*0078*/ 	.word	0x00000008
.L_43:


//--------------------- .nv.callgraph             --------------------------
	.section	.nv.callgraph,"",@"SHT_CUDA_CALLGRAPH"
	.align	4
	.sectionentsize	8
	.align		4
        /*0000*/ 	.word	0x00000000
	.align		4
        /*0004*/ 	.word	0xffffffff
	.align		4
        /*0008*/ 	.word	0x00000000
	.align		4
        /*000c*/ 	.word	0xfffffffe
	.align		4
        /*0010*/ 	.word	0x00000000
	.align		4
        /*0014*/ 	.word	0xfffffffd
	.align		4
        /*0018*/ 	.word	0x00000000
	.align		4
        /*001c*/ 	.word	0xfffffffc


//--------------------- .text._Z11matMulTiledPfS_S_i --------------------------
	.section	.text._Z11matMulTiledPfS_S_i,"ax",@progbits
	.align	128
        .global         _Z11matMulTiledPfS_S_i
        .type           _Z11matMulTiledPfS_S_i,@function
        .size           _Z11matMulTiledPfS_S_i,(.L_x_10 - _Z11matMulTiledPfS_S_i)
        .other          _Z11matMulTiledPfS_S_i,@"STO_CUDA_ENTRY STV_DEFAULT"
_Z11matMulTiledPfS_S_i:
.text._Z11matMulTiledPfS_S_i:
[----:B------:R-:W-:Y:S08]  /*0000*/  LDC R1, c[0x0][0x37c] ;  /* 0x0000df00ff017b82 */ /* 0x000ff00000000800 */
[----:B------:R-:W0:Y:S01]  /*0010*/  LDC R5, c[0x0][0x398] ;  /* 0x0000e600ff057b82 */ /* 0x000e220000000800 */
[----:B------:R-:W1:Y:S01]  /*0020*/  S2R R4, SR_CTAID.Y ;  /* 0x0000000000047919 */ /* 0x000e620000002600 */
[----:B------:R-:W2:Y:S01]  /*0030*/  LDCU.64 UR8, c[0x0][0x358] ;  /* 0x00006b00ff0877ac */ /* 0x000ea20008000a00 */
[----:B------:R-:W-:Y:S01]  /*0040*/  HFMA2 R31, -RZ, RZ, 0, 0 ;  /* 0x00000000ff1f7431 */ /* 0x000fe200000001ff */
[----:B------:R-:W1:Y:S01]  /*0050*/  S2R R3, SR_TID.Y ;  /* 0x0000000000037919 */ /* 0x000e620000002200 */
[----:B------:R-:W3:Y:S01]  /*0060*/  S2R R9, SR_CTAID.X ;  /* 0x0000000000097919 */ /* 0x000ee20000002500 */
[----:B------:R-:W3:Y:S01]  /*0070*/  S2R R2, SR_TID.X ;  /* 0x0000000000027919 */ /* 0x000ee20000002100 */
[----:B0-----:R-:W-:-:S02]  /*0080*/  ISETP.GE.AND P0, PT, R5, 0x10, PT ;  /* 0x000000100500780c */ /* 0x001fc40003f06270 */
[----:B------:R-:W-:-:S04]  /*0090*/  SHF.R.S32.HI R0, RZ, 0x1f, R5 ;  /* 0x0000001fff007819 */ /* 0x000fc80000011405 */
[----:B------:R-:W-:Y:S02]  /*00a0*/  LEA.HI R0, R0, R5, RZ, 0x4 ;  /* 0x0000000500007211 */ /* 0x000fe400078f20ff */
[----:B-1----:R-:W-:Y:S02]  /*00b0*/  LEA R23, R4, R3, 0x4 ;  /* 0x0000000304177211 */ /* 0x002fe400078e20ff */
[----:B---3--:R-:W-:-:S03]  /*00c0*/  LEA R4, R9, R2, 0x4 ;  /* 0x0000000209047211 */ /* 0x008fc600078e20ff */
[----:B--2---:R-:W-:Y:S05]  /*00d0*/  @!P0 BRA `(.L_x_0) ;  /* 0x0000001400fc8947 */ /* 0x004fea0003800000 */
[----:B------:R-:W0:Y:S01]  /*00e0*/  S2UR UR6, SR_CgaCtaId ;  /* 0x00000000000679c3 */ /* 0x000e220000008800 */
[----:B------:R-:W-:Y:S01]  /*00f0*/  SHF.R.S32.HI R29, RZ, 0x4, R0 ;  /* 0x00000004ff1d7819 */ /* 0x000fe20000011400 */
[----:B------:R-:W-:Y:S01]  /*0100*/  UMOV UR4, 0x400 ;  /* 0x0000040000047882 */ /* 0x000fe20000000000 */
[----:B------:R-:W-:Y:S01]  /*0110*/  IMAD R21, R23, R5, R2 ;  /* 0x0000000517157224 */ /* 0x000fe200078e0202 */
[----:B------:R-:W-:Y:S02]  /*0120*/  MOV R31, RZ ;  /* 0x000000ff001f7202 */ /* 0x000fe40000000f00 */
[----:B------:R-:W-:-:S04]  /*0130*/  IADD3 R0, PT, PT, R29, -0x1, RZ ;  /* 0xffffffff1d007810 */ /* 0x000fc80007ffe0ff */
[----:B------:R-:W-:Y:S02]  /*0140*/  ISETP.GE.U32.AND P0, PT, R0, 0x3, PT ;  /* 0x000000030000780c */ /* 0x000fe40003f06070 */
[----:B------:R-:W-:Y:S01]  /*0150*/  MOV R0, RZ ;  /* 0x000000ff00007202 */ /* 0x000fe20000000f00 */
[----:B0-----:R-:W-:-:S06]  /*0160*/  ULEA UR5, UR6, UR4, 0x18 ;  /* 0x0000000406057291 */ /* 0x001fcc000f8ec0ff */
[----:B------:R-:W-:-:S04]  /*0170*/  LEA R7, R3, UR5, 0x6 ;  /* 0x0000000503077c11 */ /* 0x000fc8000f8e30ff */
[----:B------:R-:W-:Y:S05]  /*0180*/  @!P0 BRA `(.L_x_1) ;  /* 0x0000000c00448947 */ /* 0x000fea0003800000 */
[C---:B------:R-:W-:Y:S01]  /*0190*/  IADD3 R0, PT, PT, R3.reuse, 0x30, RZ ;  /* 0x0000003003007810 */ /* 0x040fe20007ffe0ff */
[----:B------:R-:W-:Y:S01]  /*01a0*/  UIADD3 UR5, UPT, UPT, UR4, 0x400, URZ ;  /* 0x0000040004057890 */ /* 0x000fe2000fffe0ff */
[C---:B------:R-:W-:Y:S01]  /*01b0*/  IADD3 R6, PT, PT, R3.reuse, 0x20, RZ ;  /* 0x0000002003067810 */ /* 0x040fe20007ffe0ff */
[CCC-:B------:R-:W-:Y:S01]  /*01c0*/  IMAD R24, R3.reuse, R5.reuse, R2.reuse ;  /* 0x0000000503187224 */ /* 0x1c0fe200078e0202 */
[----:B------:R-:W-:Y:S01]  /*01d0*/  IADD3 R8, PT, PT, R3, 0x10, RZ ;  /* 0x0000001003087810 */ /* 0x000fe20007ffe0ff */
[-CC-:B------:R-:W-:Y:S01]  /*01e0*/  IMAD R0, R0, R5.reuse, R2.reuse ;  /* 0x0000000500007224 */ /* 0x180fe200078e0202 */
[----:B------:R-:W-:Y:S01]  /*01f0*/  ULEA UR5, UR6, UR5, 0x18 ;  /* 0x0000000506057291 */ /* 0x000fe2000f8ec0ff */
[-CC-:B------:R-:W-:Y:S01]  /*0200*/  IMAD R6, R6, R5.reuse, R2.reuse ;  /* 0x0000000506067224 */ /* 0x180fe200078e0202 */
[C---:B------:R-:W-:Y:S01]  /*0210*/  LEA R24, R9.reuse, R24, 0x4 ;  /* 0x0000001809187211 */ /* 0x040fe200078e20ff */
[----:B------:R-:W-:Y:S01]  /*0220*/  IMAD R8, R8, R5, R2 ;  /* 0x0000000508087224 */ /* 0x000fe200078e0202 */
[----:B------:R-:W-:-:S02]  /*0230*/  LEA R30, R9, R0, 0x4 ;  /* 0x00000000091e7211 */ /* 0x000fc400078e20ff */
[----:B------:R-:W-:Y:S02]  /*0240*/  LOP3.LUT R0, R29, 0x7fffffc, RZ, 0xc0, !PT ;  /* 0x07fffffc1d007812 */ /* 0x000fe400078ec0ff */
[----:B------:R-:W-:Y:S02]  /*0250*/  LEA R20, R2, UR5, 0x2 ;  /* 0x0000000502147c11 */ /* 0x000fe4000f8e10ff */
[C---:B------:R-:W-:Y:S02]  /*0260*/  LEA R28, R9.reuse, R6, 0x4 ;  /* 0x00000006091c7211 */ /* 0x040fe400078e20ff */
[----:B------:R-:W-:Y:S02]  /*0270*/  LEA R26, R9, R8, 0x4 ;  /* 0x00000008091a7211 */ /* 0x000fe400078e20ff */
[----:B------:R-:W-:Y:S02]  /*0280*/  IADD3 R25, PT, PT, R21, 0x20, RZ ;  /* 0x0000002015197810 */ /* 0x000fe40007ffe0ff */
[----:B------:R-:W-:-:S02]  /*0290*/  MOV R31, RZ ;  /* 0x000000ff001f7202 */ /* 0x000fc40000000f00 */
[----:B------:R-:W-:Y:S02]  /*02a0*/  LEA R22, R2, R7, 0x2 ;  /* 0x0000000702167211 */ /* 0x000fe400078e10ff */
[----:B------:R-:W-:Y:S02]  /*02b0*/  IADD3 R27, PT, PT, -R0, RZ, RZ ;  /* 0x000000ff001b7210 */ /* 0x000fe40007ffe1ff */
[----:B------:R-:W-:-:S07]  /*02c0*/  LEA R6, R3, R20, 0x6 ;  /* 0x0000001403067211 */ /* 0x000fce00078e30ff */
.L_x_2:
[----:B------:R-:W0:Y:S01]  /*02d0*/  LDC.64 R18, c[0x0][0x380] ;  /* 0x0000e000ff127b82 */ /* 0x000e220000000a00 */
[----:B------:R-:W-:-:S07]  /*02e0*/  IADD3 R11, PT, PT, R25, -0x20, RZ ;  /* 0xffffffe0190b7810 */ /* 0x000fce0007ffe0ff */
[----:B------:R-:W1:Y:S01]  /*02f0*/  LDC.64 R16, c[0x0][0x388] ;  /* 0x0000e200ff107b82 */ /* 0x000e620000000a00 */
[----:B0-----:R-:W-:-:S06]  /*0300*/  IMAD.WIDE.U32 R10, R11, 0x4, R18 ;  /* 0x000000040b0a7825 */ /* 0x001fcc00078e0012 */
[----:B------:R-:W2:Y:S01]  /*0310*/  LDG.E R11, desc[UR8][R10.64] ;  /* 0x000000080a0b7981 */ /* 0x000ea2000c1e1900 */
[----:B-1----:R-:W-:-:S05]  /*0320*/  IMAD.WIDE.U32 R8, R24, 0x4, R16 ;  /* 0x0000000418087825 */ /* 0x002fca00078e0010 */
[----:B------:R-:W3:Y:S04]  /*0330*/  LDG.E R35, desc[UR8][R8.64] ;  /* 0x0000000808237981 */ /* 0x000ee8000c1e1900 */
[----:B--2---:R-:W-:Y:S04]  /*0340*/  STS [R22], R11 ;  /* 0x0000000b16007388 */ /* 0x004fe80000000800 */
[----:B---3--:R-:W-:Y:S01]  /*0350*/  STS [R6], R35 ;  /* 0x0000002306007388 */ /* 0x008fe20000000800 */
[----:B------:R-:W-:Y:S06]  /*0360*/  BAR.SYNC.DEFER_BLOCKING 0x0 ;  /* 0x0000000000007b1d */ /* 0x000fec0000010000 */
[----:B------:R-:W-:Y:S04]  /*0370*/  LDS R32, [R20] ;  /* 0x0000000014207984 */ /* 0x000fe80000000800 */
[----:B------:R-:W0:Y:S04]  /*0380*/  LDS.128 R12, [R7] ;  /* 0x00000000070c7984 */ /* 0x000e280000000c00 */
[----:B------:R-:W1:Y:S04]  /*0390*/  LDS R37, [R20+0x40] ;  /* 0x0000400014257984 */ /* 0x000e680000000800 */
[----:B------:R-:W2:Y:S04]  /*03a0*/  LDS R33, [R20+0x80] ;  /* 0x0000800014217984 */ /* 0x000ea80000000800 */
[----:B------:R-:W-:Y:S04]  /*03b0*/  LDS.128 R8, [R7+0x10] ;  /* 0x0000100007087984 */ /* 0x000fe80000000c00 */
[----:B------:R-:W-:Y:S01]  /*03c0*/  LDS R36, [R20+0x3c0] ;  /* 0x0003c00014247984 */ /* 0x000fe20000000800 */
[----:B0-----:R-:W-:-:S03]  /*03d0*/  FFMA R32, R12, R32, R31 ;  /* 0x000000200c207223 */ /* 0x001fc6000000001f */
[----:B------:R-:W0:Y:S01]  /*03e0*/  LDS R12, [R20+0xc0] ;  /* 0x0000c000140c7984 */ /* 0x000e220000000800 */
[----:B-1----:R-:W-:-:S03]  /*03f0*/  FFMA R34, R37, R13, R32 ;  /* 0x0000000d25227223 */ /* 0x002fc60000000020 */
[----:B------:R-:W1:Y:S04]  /*0400*/  LDS R13, [R20+0x100] ;  /* 0x00010000140d7984 */ /* 0x000e680000000800 */
[----:B------:R-:W3:Y:S04]  /*0410*/  LDS R32, [R20+0x140] ;  /* 0x0001400014207984 */ /* 0x000ee80000000800 */
[----:B------:R-:W4:Y:S01]  /*0420*/  LDS R31, [R20+0x180] ;  /* 0x00018000141f7984 */ /* 0x000f220000000800 */
[----:B--2---:R-:W-:-:S04]  /*0430*/  FFMA R33, R33, R14, R34 ;  /* 0x0000000e21217223 */ /* 0x004fc80000000022 */
[----:B0-----:R-:W-:Y:S02]  /*0440*/  FFMA R15, R12, R15, R33 ;  /* 0x0000000f0c0f7223 */ /* 0x001fe40000000021 */
[----:B------:R-:W-:Y:S02]  /*0450*/  LDS R33, [R20+0x240] ;  /* 0x0002400014217984 */ /* 0x000fe40000000800 */
[----:B-1----:R-:W-:Y:S02]  /*0460*/  FFMA R13, R8, R13, R15 ;  /* 0x0000000d080d7223 */ /* 0x002fe4000000000f */
[----:B------:R-:W0:Y:S02]  /*0470*/  LDS R8, [R20+0x1c0] ;  /* 0x0001c00014087984 */ /* 0x000e240000000800 */
[----:B---3--:R-:W-:Y:S02]  /*0480*/  FFMA R32, R32, R9, R13 ;  /* 0x0000000920207223 */ /* 0x008fe4000000000d */
[----:B------:R-:W-:Y:S04]  /*0490*/  LDS R9, [R20+0x200] ;  /* 0x0002000014097984 */ /* 0x000fe80000000800 */
[----:B------:R-:W1:Y:S01]  /*04a0*/  LDS.128 R12, [R7+0x20] ;  /* 0x00002000070c7984 */ /* 0x000e620000000c00 */
[----:B----4-:R-:W-:-:S03]  /*04b0*/  FFMA R31, R31, R10, R32 ;  /* 0x0000000a1f1f7223 */ /* 0x010fc60000000020 */
[----:B------:R-:W2:Y:S04]  /*04c0*/  LDS R32, [R20+0x280] ;  /* 0x0002800014207984 */ /* 0x000ea80000000800 */
[----:B------:R-:W3:Y:S01]  /*04d0*/  LDS R10, [R20+0x2c0] ;  /* 0x0002c000140a7984 */ /* 0x000ee20000000800 */
[----:B0-----:R-:W-:-:S03]  /*04e0*/  FFMA R11, R8, R11, R31 ;  /* 0x0000000b080b7223 */ /* 0x001fc6000000001f */
[----:B------:R-:W-:Y:S04]  /*04f0*/  LDS R8, [R20+0x340] ;  /* 0x0003400014087984 */ /* 0x000fe80000000800 */
[----:B------:R-:W-:Y:S01]  /*0500*/  LDS R31, [R20+0x380] ;  /* 0x00038000141f7984 */ /* 0x000fe20000000800 */
[----:B-1----:R-:W-:-:S03]  /*0510*/  FFMA R12, R12, R9, R11 ;  /* 0x000000090c0c7223 */ /* 0x002fc6000000000b */
[----:B------:R-:W-:Y:S01]  /*0520*/  LDS R9, [R20+0x300] ;  /* 0x0003000014097984 */ /* 0x000fe20000000800 */
[----:B------:R-:W-:-:S04]  /*0530*/  FFMA R13, R33, R13, R12 ;  /* 0x0000000d210d7223 */ /* 0x000fc8000000000c */
[----:B--2---:R-:W-:-:S04]  /*0540*/  FFMA R13, R32, R14, R13 ;  /* 0x0000000e200d7223 */ /* 0x004fc8000000000d */
[----:B---3--:R-:W-:Y:S02]  /*0550*/  FFMA R11, R10, R15, R13 ;  /* 0x0000000f0a0b7223 */ /* 0x008fe4000000000d */
[----:B------:R-:W0:Y:S01]  /*0560*/  LDS.128 R12, [R7+0x30] ;  /* 0x00003000070c7984 */ /* 0x000e220000000c00 */
[----:B------:R-:W-:Y:S01]  /*0570*/  IADD3 R33, PT, PT, R25, -0x10, RZ ;  /* 0xfffffff019217810 */ /* 0x000fe20007ffe0ff */
[----:B------:R-:W-:Y:S01]  /*0580*/  IMAD.WIDE.U32 R34, R26, 0x4, R16 ;  /* 0x000000041a227825 */ /* 0x000fe200078e0010 */
[----:B------:R-:W-:Y:S03]  /*0590*/  BAR.SYNC.DEFER_BLOCKING 0x0 ;  /* 0x0000000000007b1d */ /* 0x000fe60000010000 */
[----:B------:R-:W-:-:S06]  /*05a0*/  IMAD.WIDE.U32 R32, R33, 0x4, R18 ;  /* 0x0000000421207825 */ /* 0x000fcc00078e0012 */
[----:B------:R-:W2:Y:S04]  /*05b0*/  LDG.E R33, desc[UR8][R32.64] ;  /* 0x0000000820217981 */ /* 0x000ea8000c1e1900 */
[----:B------:R-:W3:Y:S01]  /*05c0*/  LDG.E R35, desc[UR8][R34.64] ;  /* 0x0000000822237981 */ /* 0x000ee2000c1e1900 */
[----:B0-----:R-:W-:-:S04]  /*05d0*/  FFMA R9, R12, R9, R11 ;  /* 0x000000090c097223 */ /* 0x001fc8000000000b */
[----:B------:R-:W-:-:S04]  /*05e0*/  FFMA R13, R8, R13, R9 ;  /* 0x0000000d080d7223 */ /* 0x000fc80000000009 */
[----:B------:R-:W-:-:S04]  /*05f0*/  FFMA R13, R31, R14, R13 ;  /* 0x0000000e1f0d7223 */ /* 0x000fc8000000000d */
[----:B------:R-:W-:Y:S01]  /*0600*/  FFMA R13, R36, R15, R13 ;  /* 0x0000000f240d7223 */ /* 0x000fe2000000000d */
[----:B--2---:R-:W-:Y:S04]  /*0610*/  STS [R22], R33 ;  /* 0x0000002116007388 */ /* 0x004fe80000000800 */
[----:B---3--:R-:W-:Y:S01]  /*0620*/  STS [R6], R35 ;  /* 0x0000002306007388 */ /* 0x008fe20000000800 */
[----:B------:R-:W-:Y:S06]  /*0630*/  BAR.SYNC.DEFER_BLOCKING 0x0 ;  /* 0x0000000000007b1d */ /* 0x000fec0000010000 */
[----:B------:R-:W-:Y:S04]  /*0640*/  LDS R37, [R20] ;  /* 0x0000000014257984 */ /* 0x000fe80000000800 */
[----:B------:R-:W0:Y:S04]  /*0650*/  LDS.128 R8, [R7] ;  /* 0x0000000007087984 */ /* 0x000e280000000c00 */
[----:B------:R-:W1:Y:S04]  /*0660*/  LDS R12, [R20+0x40] ;  /* 0x00004000140c7984 */ /* 0x000e680000000800 */
[----:B------:R-:W2:Y:S04]  /*0670*/  LDS R31, [R20+0x80] ;  /* 0x00008000141f7984 */ /* 0x000ea80000000800 */
[----:B------:R-:W-:Y:S04]  /*0680*/  LDS R32, [R20+0x140] ;  /* 0x0001400014207984 */ /* 0x000fe80000000800 */
[----:B------:R-:W-:Y:S04]  /*0690*/  LDS R33, [R20+0x180] ;  /* 0x0001800014217984 */ /* 0x000fe80000000800 */
[----:B------:R-:W-:Y:S01]  /*06a0*/  LDS R36, [R20+0x3c0] ;  /* 0x0003c00014247984 */ /* 0x000fe20000000800 */
[----:B0-----:R-:W-:-:S03]  /*06b0*/  FFMA R13, R8, R37, R13 ;  /* 0x00000025080d7223 */ /* 0x001fc6000000000d */
[----:B------:R-:W0:Y:S01]  /*06c0*/  LDS R8, [R20+0xc0] ;  /* 0x0000c00014087984 */ /* 0x000e220000000800 */
[----:B-1----:R-:W-:-:S03]  /*06d0*/  FFMA R34, R12, R9, R13 ;  /* 0x000000090c227223 */ /* 0x002fc6000000000d */
[----:B------:R-:W-:Y:S04]  /*06e0*/  LDS R9, [R20+0x100] ;  /* 0x0001000014097984 */ /* 0x000fe80000000800 */
[----:B------:R-:W1:Y:S01]  /*06f0*/  LDS.128 R12, [R7+0x10] ;  /* 0x00001000070c7984 */ /* 0x000e620000000c00 */
[----:B--2---:R-:W-:-:S04]  /*0700*/  FFMA R31, R31, R10, R34 ;  /* 0x0000000a1f1f7223 */ /* 0x004fc80000000022 */
[----:B0-----:R-:W-:Y:S02]  /*0710*/  FFMA R11, R8, R11, R31 ;  /* 0x0000000b080b7223 */ /* 0x001fe4000000001f */
[----:B------:R-:W-:Y:S02]  /*0720*/  LDS R31, [R20+0x240] ;  /* 0x00024000141f7984 */ /* 0x000fe40000000800 */
[----:B-1----:R-:W-:Y:S02]  /*0730*/  FFMA R9, R12, R9, R11 ;  /* 0x000000090c097223 */ /* 0x002fe4000000000b */
[----:B------:R-:W0:Y:S02]  /*0740*/  LDS R12, [R20+0x1c0] ;  /* 0x0001c000140c7984 */ /* 0x000e240000000800 */
[----:B------:R-:W-:Y:S02]  /*0750*/  FFMA R32, R32, R13, R9 ;  /* 0x0000000d20207223 */ /* 0x000fe40000000009 */
[----:B------:R-:W-:Y:S04]  /*0760*/  LDS R13, [R20+0x200] ;  /* 0x00020000140d7984 */ /* 0x000fe80000000800 */
[----:B------:R-:W1:Y:S01]  /*0770*/  LDS.128 R8, [R7+0x20] ;  /* 0x0000200007087984 */ /* 0x000e620000000c00 */
[----:B------:R-:W-:-:S03]  /*0780*/  FFMA R33, R33, R14, R32 ;  /* 0x0000000e21217223 */ /* 0x000fc60000000020 */
[----:B------:R-:W2:Y:S04]  /*0790*/  LDS R32, [R20+0x280] ;  /* 0x0002800014207984 */ /* 0x000ea80000000800 */
[----:B------:R-:W3:Y:S01]  /*07a0*/  LDS R14, [R20+0x2c0] ;  /* 0x0002c000140e7984 */ /* 0x000ee20000000800 */
[----:B0-----:R-:W-:-:S04]  /*07b0*/  FFMA R15, R12, R15, R33 ;  /* 0x0000000f0c0f7223 */ /* 0x001fc80000000021 */
[----:B-1----:R-:W-:-:S04]  /*07c0*/  FFMA R8, R8, R13, R15 ;  /* 0x0000000d08087223 */ /* 0x002fc8000000000f */
[----:B------:R-:W-:Y:S02]  /*07d0*/  FFMA R9, R31, R9, R8 ;  /* 0x000000091f097223 */ /* 0x000fe40000000008 */
[----:B------:R-:W-:Y:S02]  /*07e0*/  LDS R8, [R20+0x340] ;  /* 0x0003400014087984 */ /* 0x000fe40000000800 */
[----:B--2---:R-:W-:Y:S02]  /*07f0*/  FFMA R13, R32, R10, R9 ;  /* 0x0000000a200d7223 */ /* 0x004fe40000000009 */
[----:B------:R-:W-:Y:S02]  /*0800*/  LDS R9, [R20+0x300] ;  /* 0x0003000014097984 */ /* 0x000fe40000000800 */
[----:B---3--:R-:W-:Y:S02]  /*0810*/  FFMA R11, R14, R11, R13 ;  /* 0x0000000b0e0b7223 */ /* 0x008fe4000000000d */
[----:B------:R-:W-:Y:S04]  /*0820*/  LDS R31, [R20+0x380] ;  /* 0x00038000141f7984 */ /* 0x000fe80000000800 */
[----:B------:R-:W0:Y:S01]  /*0830*/  LDS.128 R12, [R7+0x30] ;  /* 0x00003000070c7984 */ /* 0x000e220000000c00 */
[----:B------:R-:W-:Y:S01]  /*0840*/  IMAD.WIDE.U32 R32, R25, 0x4, R18 ;  /* 0x0000000419207825 */ /* 0x000fe200078e0012 */
[----:B------:R-:W-:Y:S03]  /*0850*/  BAR.SYNC.DEFER_BLOCKING 0x0 ;  /* 0x0000000000007b1d */ /* 0x000fe60000010000 */
[----:B------:R-:W-:-:S03]  /*0860*/  IMAD.WIDE.U32 R34, R28, 0x4, R16 ;  /* 0x000000041c227825 */ /* 0x000fc600078e0010 */
[----:B------:R-:W2:Y:S04]  /*0870*/  LDG.E R33, desc[UR8][R32.64] ;  /* 0x0000000820217981 */ /* 0x000ea8000c1e1900 */
[----:B------:R-:W3:Y:S01]  /*0880*/  LDG.E R35, desc[UR8][R34.64] ;  /* 0x0000000822237981 */ /* 0x000ee2000c1e1900 */
[----:B0-----:R-:W-:-:S04]  /*0890*/  FFMA R9, R12, R9, R11 ;  /* 0x000000090c097223 */ /* 0x001fc8000000000b */
[----:B------:R-:W-:-:S04]  /*08a0*/  FFMA R13, R8, R13, R9 ;  /* 0x0000000d080d7223 */ /* 0x000fc80000000009 */
[----:B------:R-:W-:-:S04]  /*08b0*/  FFMA R13, R31, R14, R13 ;  /* 0x0000000e1f0d7223 */ /* 0x000fc8000000000d */
[----:B------:R-:W-:Y:S01]  /*08c0*/  FFMA R13, R36, R15, R13 ;  /* 0x0000000f240d7223 */ /* 0x000fe2000000000d */
[----:B------:R-:W-:Y:S01]  /*08d0*/  IMAD.WIDE.U32 R16, R30, 0x4, R16 ;  /* 0x000000041e107825 */ /* 0x000fe200078e0010 */
[----:B--2---:R-:W-:Y:S04]  /*08e0*/  STS [R22], R33 ;  /* 0x0000002116007388 */ /* 0x004fe80000000800 */
[----:B---3--:R-:W-:Y:S01]  /*08f0*/  STS [R6], R35 ;  /* 0x0000002306007388 */ /* 0x008fe20000000800 */
[----:B------:R-:W-:Y:S06]  /*0900*/  BAR.SYNC.DEFER_BLOCKING 0x0 ;  /* 0x0000000000007b1d */ /* 0x000fec0000010000 */
[----:B------:R-:W-:Y:S04]  /*0910*/  LDS R37, [R20] ;  /* 0x0000000014257984 */ /* 0x000fe80000000800 */
[----:B------:R-:W0:Y:S04]  /*0920*/  LDS.128 R8, [R7] ;  /* 0x0000000007087984 */ /* 0x000e280000000c00 */
[----:B------:R-:W1:Y:S04]  /*0930*/  LDS R12, [R20+0x40] ;  /* 0x00004000140c7984 */ /* 0x000e680000000800 */
[----:B------:R-:W2:Y:S04]  /*0940*/  LDS R31, [R20+0x80] ;  /* 0x00008000141f7984 */ /* 0x000ea80000000800 */
[----:B------:R-:W3:Y:S04]  /*0950*/  LDS R33, [R20+0xc0] ;  /* 0x0000c00014217984 */ /* 0x000ee80000000800 */
[----:B------:R-:W-:Y:S01]  /*0960*/  LDS R35, [R20+0x300] ;  /* 0x0003000014237984 */ /* 0x000fe20000000800 */
[----:B0-----:R-:W-:-:S03]  /*0970*/  FFMA R13, R8, R37, R13 ;  /* 0x00000025080d7223 */ /* 0x001fc6000000000d */
[----:B------:R-:W-:Y:S01]  /*0980*/  LDS R8, [R20+0x140] ;  /* 0x0001400014087984 */ /* 0x000fe20000000800 */
[----:B-1----:R-:W-:-:S03]  /*0990*/  FFMA R32, R12, R9, R13 ;  /* 0x000000090c207223 */ /* 0x002fc6000000000d */
[----:B------:R-:W-:Y:S04]  /*09a0*/  LDS R9, [R20+0x100] ;  /* 0x0001000014097984 */ /* 0x000fe80000000800 */
[----:B------:R-:W0:Y:S01]  /*09b0*/  LDS.128 R12, [R7+0x10] ;  /* 0x00001000070c7984 */ /* 0x000e220000000c00 */
[----:B--2---:R-:W-:-:S03]  /*09c0*/  FFMA R10, R31, R10, R32 ;  /* 0x0000000a1f0a7223 */ /* 0x004fc60000000020 */
[----:B------:R-:W1:Y:S01]  /*09d0*/  LDS R31, [R20+0x180] ;  /* 0x00018000141f7984 */ /* 0x000e620000000800 */
[----:B---3--:R-:W-:-:S03]  /*09e0*/  FFMA R11, R33, R11, R10 ;  /* 0x0000000b210b7223 */ /* 0x008fc6000000000a */
[----:B------:R-:W-:Y:S04]  /*09f0*/  LDS R33, [R20+0x200] ;  /* 0x0002000014217984 */ /* 0x000fe80000000800 */
[----:B------:R-:W-:Y:S01]  /*0a00*/  LDS R32, [R20+0x240] ;  /* 0x0002400014207984 */ /* 0x000fe20000000800 */
[----:B0-----:R-:W-:-:S03]  /*0a10*/  FFMA R9, R12, R9, R11 ;  /* 0x000000090c097223 */ /* 0x001fc6000000000b */
[----:B------:R-:W0:Y:S01]  /*0a20*/  LDS R12, [R20+0x1c0] ;  /* 0x0001c000140c7984 */ /* 0x000e220000000800 */
[----:B------:R-:W-:-:S03]  /*0a30*/  FFMA R34, R8, R13, R9 ;  /* 0x0000000d08227223 */ /* 0x000fc60000000009 */
[----:B------:R-:W2:Y:S04]  /*0a40*/  LDS.128 R8, [R7+0x20] ;  /* 0x0000200007087984 */ /* 0x000ea80000000c00 */
[----:B------:R-:W3:Y:S01]  /*0a50*/  LDS R13, [R20+0x280] ;  /* 0x00028000140d7984 */ /* 0x000ee20000000800 */
[----:B-1----:R-:W-:-:S03]  /*0a60*/  FFMA R31, R31, R14, R34 ;  /* 0x0000000e1f1f7223 */ /* 0x002fc60000000022 */
[----:B------:R-:W-:Y:S01]  /*0a70*/  LDS R34, [R20+0x340] ;  /* 0x0003400014227984 */ /* 0x000fe20000000800 */
[----:B0-----:R-:W-:-:S04]  /*0a80*/  FFMA R15, R12, R15, R31 ;  /* 0x0000000f0c0f7223 */ /* 0x001fc8000000001f */
[----:B--2---:R-:W-:Y:S01]  /*0a90*/  FFMA R33, R8, R33, R15 ;  /* 0x0000002108217223 */ /* 0x004fe2000000000f */
[----:B------:R-:W-:-:S03]  /*0aa0*/  IADD3 R15, PT, PT, R25, 0x10, RZ ;  /* 0x00000010190f7810 */ /* 0x000fc60007ffe0ff */
[----:B------:R-:W-:Y:S02]  /*0ab0*/  FFMA R32, R32, R9, R33 ;  /* 0x0000000920207223 */ /* 0x000fe40000000021 */
[----:B------:R-:W-:Y:S01]  /*0ac0*/  IMAD.WIDE.U32 R18, R15, 0x4, R18 ;  /* 0x000000040f127825 */ /* 0x000fe200078e0012 */
[----:B------:R-:W0:Y:S03]  /*0ad0*/  LDS R9, [R20+0x2c0] ;  /* 0x0002c00014097984 */ /* 0x000e260000000800 */
[----:B---3--:R-:W-:Y:S01]  /*0ae0*/  FFMA R10, R13, R10, R32 ;  /* 0x0000000a0d0a7223 */ /* 0x008fe20000000020 */
[----:B------:R-:W-:Y:S04]  /*0af0*/  LDS R33, [R20+0x380] ;  /* 0x0003800014217984 */ /* 0x000fe80000000800 */
[----:B------:R-:W-:Y:S04]  /*0b00*/  LDS R32, [R20+0x3c0] ;  /* 0x0003c00014207984 */ /* 0x000fe80000000800 */
[----:B------:R-:W1:Y:S01]  /*0b10*/  LDS.128 R12, [R7+0x30] ;  /* 0x00003000070c7984 */ /* 0x000e620000000c00 */
[----:B------:R-:W-:Y:S06]  /*0b20*/  BAR.SYNC.DEFER_BLOCKING 0x0 ;  /* 0x0000000000007b1d */ /* 0x000fec0000010000 */
[----:B------:R-:W2:Y:S04]  /*0b30*/  LDG.E R19, desc[UR8][R18.64] ;  /* 0x0000000812137981 */ /* 0x000ea8000c1e1900 */
[----:B------:R0:W3:Y:S02]  /*0b40*/  LDG.E R16, desc[UR8][R16.64] ;  /* 0x0000000810107981 */ /* 0x0000e4000c1e1900 */
[----:B0-----:R-:W-:-:S04]  /*0b50*/  FFMA R17, R9, R11, R10 ;  /* 0x0000000b09117223 */ /* 0x001fc8000000000a */
[----:B-1----:R-:W-:-:S04]  /*0b60*/  FFMA R35, R12, R35, R17 ;  /* 0x000000230c237223 */ /* 0x002fc80000000011 */
[----:B------:R-:W-:-:S04]  /*0b70*/  FFMA R34, R34, R13, R35 ;  /* 0x0000000d22227223 */ /* 0x000fc80000000023 */
[----:B------:R-:W-:-:S04]  /*0b80*/  FFMA R33, R33, R14, R34 ;  /* 0x0000000e21217223 */ /* 0x000fc80000000022 */
[----:B------:R-:W-:Y:S01]  /*0b90*/  FFMA R17, R32, R15, R33 ;  /* 0x0000000f20117223 */ /* 0x000fe20000000021 */
[----:B------:R-:W-:-:S04]  /*0ba0*/  IADD3 R27, PT, PT, R27, 0x4, RZ ;  /* 0x000000041b1b7810 */ /* 0x000fc80007ffe0ff */
[----:B------:R-:W-:Y:S02]  /*0bb0*/  ISETP.NE.AND P0, PT, R27, RZ, PT ;  /* 0x000000ff1b00720c */ /* 0x000fe40003f05270 */
[----:B------:R-:W-:Y:S02]  /*0bc0*/  IADD3 R25, PT, PT, R25, 0x40, RZ ;  /* 0x0000004019197810 */ /* 0x000fe40007ffe0ff */
[C---:B------:R-:W-:Y:S02]  /*0bd0*/  LEA R30, R5.reuse, R30, 0x6 ;  /* 0x0000001e051e7211 */ /* 0x040fe400078e30ff */
[C---:B------:R-:W-:Y:S02]  /*0be0*/  LEA R28, R5.reuse, R28, 0x6 ;  /* 0x0000001c051c7211 */ /* 0x040fe400078e30ff */
[C---:B------:R-:W-:Y:S02]  /*0bf0*/  LEA R26, R5.reuse, R26, 0x6 ;  /* 0x0000001a051a7211 */ /* 0x040fe400078e30ff */
[----:B------:R-:W-:Y:S01]  /*0c00*/  LEA R24, R5, R24, 0x6 ;  /* 0x0000001805187211 */ /* 0x000fe200078e30ff */
        /* <DEDUP_REMOVED lines=8> */
[----:B------:R-:W-:Y:S04]  /*0c90*/  LDS R33, [R20+0x100] ;  /* 0x0001000014217984 */ /* 0x000fe80000000800 */
[----:B------:R-:W4:Y:S04]  /*0ca0*/  LDS.128 R12, [R7+0x10] ;  /* 0x00001000070c7984 */ /* 0x000f280000000c00 */
[----:B------:R-:W5:Y:S04]  /*0cb0*/  LDS R32, [R20+0x140] ;  /* 0x0001400014207984 */ /* 0x000f680000000800 */
[----:B------:R-:W5:Y:S01]  /*0cc0*/  LDS R35, [R20+0x180] ;  /* 0x0001800014237984 */ /* 0x000f620000000800 */
[----:B0-----:R-:W-:-:S03]  /*0cd0*/  FFMA R17, R8, R31, R17 ;  /* 0x0000001f08117223 */ /* 0x001fc60000000011 */
[----:B------:R-:W0:Y:S01]  /*0ce0*/  LDS R8, [R20+0x1c0] ;  /* 0x0001c00014087984 */ /* 0x000e220000000800 */
[----:B-1----:R-:W-:-:S03]  /*0cf0*/  FFMA R36, R36, R9, R17 ;  /* 0x0000000924247223 */ /* 0x002fc60000000011 */
[----:B------:R-:W-:Y:S04]  /*0d00*/  LDS R31, [R20+0x200] ;  /* 0x00020000141f7984 */ /* 0x000fe80000000800 */
[----:B------:R-:W1:Y:S01]  /*0d10*/  LDS.128 R16, [R7+0x20] ;  /* 0x0000200007107984 */ /* 0x000e620000000c00 */
[----:B--2---:R-:W-:-:S04]  /*0d20*/  FFMA R37, R37, R10, R36 ;  /* 0x0000000a25257223 */ /* 0x004fc80000000024 */
[----:B---3--:R-:W-:-:S04]  /*0d30*/  FFMA R11, R34, R11, R37 ;  /* 0x0000000b220b7223 */ /* 0x008fc80000000025 */
[----:B----4-:R-:W-:Y:S02]  /*0d40*/  FFMA R11, R12, R33, R11 ;  /* 0x000000210c0b7223 */ /* 0x010fe4000000000b */
[----:B------:R-:W2:Y:S02]  /*0d50*/  LDS R12, [R20+0x240] ;  /* 0x00024000140c7984 */ /* 0x000ea40000000800 */
[----:B-----5:R-:W-:Y:S02]  /*0d60*/  FFMA R32, R32, R13, R11 ;  /* 0x0000000d20207223 */ /* 0x020fe4000000000b */
[----:B------:R-:W3:Y:S02]  /*0d70*/  LDS R13, [R20+0x280] ;  /* 0x00028000140d7984 */ /* 0x000ee40000000800 */
[----:B------:R-:W-:Y:S02]  /*0d80*/  FFMA R35, R35, R14, R32 ;  /* 0x0000000e23237223 */ /* 0x000fe40000000020 */
[----:B------:R-:W4:Y:S04]  /*0d90*/  LDS R14, [R20+0x2c0] ;  /* 0x0002c000140e7984 */ /* 0x000f280000000800 */
[----:B------:R-:W-:Y:S01]  /*0da0*/  LDS R32, [R20+0x340] ;  /* 0x0003400014207984 */ /* 0x000fe20000000800 */
[----:B0-----:R-:W-:-:S03]  /*0db0*/  FFMA R35, R8, R15, R35 ;  /* 0x0000000f08237223 */ /* 0x001fc60000000023 */
[----:B------:R-:W-:Y:S04]  /*0dc0*/  LDS R15, [R20+0x300] ;  /* 0x00030000140f7984 */ /* 0x000fe80000000800 */
[----:B------:R-:W0:Y:S01]  /*0dd0*/  LDS.128 R8, [R7+0x30] ;  /* 0x0000300007087984 */ /* 0x000e220000000c00 */
[----:B-1----:R-:W-:-:S03]  /*0de0*/  FFMA R35, R16, R31, R35 ;  /* 0x0000001f10237223 */ /* 0x002fc60000000023 */
[----:B------:R-:W1:Y:S04]  /*0df0*/  LDS R31, [R20+0x380] ;  /* 0x00038000141f7984 */ /* 0x000e680000000800 */
[----:B------:R-:W5:Y:S01]  /*0e00*/  LDS R16, [R20+0x3c0] ;  /* 0x0003c00014107984 */ /* 0x000f620000000800 */
[----:B--2---:R-:W-:-:S04]  /*0e10*/  FFMA R12, R12, R17, R35 ;  /* 0x000000110c0c7223 */ /* 0x004fc80000000023 */
[----:B---3--:R-:W-:-:S04]  /*0e20*/  FFMA R13, R13, R18, R12 ;  /* 0x000000120d0d7223 */ /* 0x008fc8000000000c */
[----:B----4-:R-:W-:-:S04]  /*0e30*/  FFMA R13, R14, R19, R13 ;  /* 0x000000130e0d7223 */ /* 0x010fc8000000000d */
[----:B0-----:R-:W-:-:S04]  /*0e40*/  FFMA R13, R8, R15, R13 ;  /* 0x0000000f080d7223 */ /* 0x001fc8000000000d */
[----:B------:R-:W-:-:S04]  /*0e50*/  FFMA R32, R32, R9, R13 ;  /* 0x0000000920207223 */ /* 0x000fc8000000000d */
[----:B-1----:R-:W-:-:S04]  /*0e60*/  FFMA R31, R31, R10, R32 ;  /* 0x0000000a1f1f7223 */ /* 0x002fc80000000020 */
[----:B-----5:R-:W-:Y:S01]  /*0e70*/  FFMA R31, R16, R11, R31 ;  /* 0x0000000b101f7223 */ /* 0x020fe2000000001f */
[----:B------:R-:W-:Y:S06]  /*0e80*/  BAR.SYNC.DEFER_BLOCKING 0x0 ;  /* 0x0000000000007b1d */ /* 0x000fec0000010000 */
[----:B------:R-:W-:Y:S05]  /*0e90*/  @P0 BRA `(.L_x_2) ;  /* 0xfffffff4000c0947 */ /* 0x000fea000383ffff */
.L_x_1:
[----:B------:R-:W-:-:S13]  /*0ea0*/  LOP3.LUT P0, R6, R29, 0x3, RZ, 0xc0, !PT ;  /* 0x000000031d067812 */ /* 0x000fda000780c0ff */
[----:B------:R-:W-:Y:S05]  /*0eb0*/  @!P0 BRA `(.L_x_0) ;  /* 0x0000000800848947 */ /* 0x000fea0003800000 */
[----:B------:R-:W-:Y:S02]  /*0ec0*/  ISETP.NE.AND P0, PT, R6, 0x1, PT ;  /* 0x000000010600780c */ /* 0x000fe40003f05270 */
[----:B------:R-:W-:-:S04]  /*0ed0*/  LOP3.LUT R29, R29, 0x1, RZ, 0xc0, !PT ;  /* 0x000000011d1d7812 */ /* 0x000fc800078ec0ff */
[----:B------:R-:W-:-:S07]  /*0ee0*/  ISETP.NE.U32.AND P1, PT, R29, 0x1, PT ;  /* 0x000000011d00780c */ /* 0x000fce0003f25070 */
[----:B------:R-:W-:Y:S06]  /*0ef0*/  @!P0 BRA `(.L_x_3) ;  /* 0x0000000400988947 */ /* 0x000fec0003800000 */
[----:B------:R-:W0:Y:S01]  /*0f00*/  LDC.64 R16, c[0x0][0x380] ;  /* 0x0000e000ff107b82 */ /* 0x000e220000000a00 */
[C---:B------:R-:W-:Y:S02]  /*0f10*/  LEA R18, R0.reuse, R3, 0x4 ;  /* 0x0000000300127211 */ /* 0x040fe400078e20ff */
[----:B------:R-:W-:-:S03]  /*0f20*/  LEA R19, R0, R21, 0x4 ;  /* 0x0000001500137211 */ /* 0x000fc600078e20ff */
[----:B------:R-:W-:Y:S02]  /*0f30*/  IMAD R13, R18, R5, R4 ;  /* 0x00000005120d7224 */ /* 0x000fe400078e0204 */
[----:B------:R-:W1:Y:S01]  /*0f40*/  LDC.64 R26, c[0x0][0x388] ;  /* 0x0000e200ff1a7b82 */ /* 0x000e620000000a00 */
[----:B0-----:R-:W-:-:S05]  /*0f50*/  IMAD.WIDE.U32 R8, R19, 0x4, R16 ;  /* 0x0000000413087825 */ /* 0x001fca00078e0010 */
[----:B------:R-:W2:Y:S01]  /*0f60*/  LDG.E R25, desc[UR8][R8.64] ;  /* 0x0000000808197981 */ /* 0x000ea2000c1e1900 */
[----:B-1----:R-:W-:-:S05]  /*0f70*/  IMAD.WIDE.U32 R12, R13, 0x4, R26 ;  /* 0x000000040d0c7825 */ /* 0x002fca00078e001a */
[----:B------:R-:W3:Y:S01]  /*0f80*/  LDG.E R33, desc[UR8][R12.64] ;  /* 0x000000080c217981 */ /* 0x000ee2000c1e1900 */
[----:B------:R-:W-:-:S04]  /*0f90*/  UIADD3 UR5, UPT, UPT, UR4, 0x400, URZ ;  /* 0x0000040004057890 */ /* 0x000fc8000fffe0ff */
[----:B------:R-:W-:Y:S01]  /*0fa0*/  ULEA UR5, UR6, UR5, 0x18 ;  /* 0x0000000506057291 */ /* 0x000fe2000f8ec0ff */
[----:B------:R-:W-:-:S05]  /*0fb0*/  LEA R32, R2, R7, 0x2 ;  /* 0x0000000702207211 */ /* 0x000fca00078e10ff */
[----:B------:R-:W-:-:S04]  /*0fc0*/  LEA R6, R2, UR5, 0x2 ;  /* 0x0000000502067c11 */ /* 0x000fc8000f8e10ff */
[----:B------:R-:W-:Y:S02]  /*0fd0*/  LEA R30, R3, R6, 0x6 ;  /* 0x00000006031e7211 */ /* 0x000fe400078e30ff */
[----:B------:R-:W-:Y:S01]  /*0fe0*/  IADD3 R18, PT, PT, R18, 0x10, RZ ;  /* 0x0000001012127810 */ /* 0x000fe20007ffe0ff */
        /* <DEDUP_REMOVED lines=11> */
[----:B------:R-:W5:Y:S04]  /*10a0*/  LDS R25, [R6+0x180] ;  /* 0x0001800006197984 */ /* 0x000f680000000800 */
[----:B------:R-:W5:Y:S04]  /*10b0*/  LDS R20, [R6+0x1c0] ;  /* 0x0001c00006147984 */ /* 0x000f680000000800 */
[----:B------:R-:W-:Y:S01]  /*10c0*/  LDS R36, [R6+0x200] ;  /* 0x0002000006247984 */ /* 0x000fe20000000800 */
[----:B0-----:R-:W-:-:S03]  /*10d0*/  FFMA R8, R8, R24, R31 ;  /* 0x0000001808087223 */ /* 0x001fc6000000001f */
[----:B------:R-:W-:Y:S01]  /*10e0*/  LDS R34, [R6+0x2c0] ;  /* 0x0002c00006227984 */ /* 0x000fe20000000800 */
[----:B-1----:R-:W-:-:S03]  /*10f0*/  FFMA R9, R35, R9, R8 ;  /* 0x0000000923097223 */ /* 0x002fc60000000008 */
[----:B------:R-:W-:Y:S01]  /*1100*/  LDS R31, [R6+0x300] ;  /* 0x00030000061f7984 */ /* 0x000fe20000000800 */
[----:B--2---:R-:W-:-:S03]  /*1110*/  FFMA R10, R28, R10, R9 ;  /* 0x0000000a1c0a7223 */ /* 0x004fc60000000009 */
[----:B------:R-:W-:Y:S01]  /*1120*/  LDS R35, [R6+0x280] ;  /* 0x0002800006237984 */ /* 0x000fe20000000800 */
[----:B---3--:R-:W-:Y:S01]  /*1130*/  FFMA R11, R37, R11, R10 ;  /* 0x0000000b250b7223 */ /* 0x008fe2000000000a */
[----:B------:R-:W-:Y:S02]  /*1140*/  IMAD R9, R18, R5, R4 ;  /* 0x0000000512097224 */ /* 0x000fe400078e0204 */
[----:B------:R-:W-:Y:S04]  /*1150*/  LDS R28, [R6+0x240] ;  /* 0x00024000061c7984 */ /* 0x000fe80000000800 */
[----:B------:R-:W-:Y:S01]  /*1160*/  LDS R33, [R6+0x380] ;  /* 0x0003800006217984 */ /* 0x000fe20000000800 */
[----:B----4-:R-:W-:-:S03]  /*1170*/  FFMA R11, R12, R29, R11 ;  /* 0x0000001d0c0b7223 */ /* 0x010fc6000000000b */
[----:B------:R-:W-:Y:S01]  /*1180*/  LDS R24, [R6+0x3c0] ;  /* 0x0003c00006187984 */ /* 0x000fe20000000800 */
[----:B-----5:R-:W-:Y:S01]  /*1190*/  FFMA R22, R22, R13, R11 ;  /* 0x0000000d16167223 */ /* 0x020fe2000000000b */
[----:B------:R-:W-:Y:S01]  /*11a0*/  IADD3 R13, PT, PT, R19, 0x10, RZ ;  /* 0x00000010130d7810 */ /* 0x000fe20007ffe0ff */
[----:B------:R-:W-:-:S04]  /*11b0*/  IMAD.WIDE.U32 R26, R9, 0x4, R26 ;  /* 0x00000004091a7825 */ /* 0x000fc800078e001a */
[----:B------:R-:W-:Y:S01]  /*11c0*/  FFMA R25, R25, R14, R22 ;  /* 0x0000000e19197223 */ /* 0x000fe20000000016 */
[----:B------:R-:W0:Y:S01]  /*11d0*/  LDS.128 R8, [R7+0x20] ;  /* 0x0000200007087984 */ /* 0x000e220000000c00 */
[----:B------:R-:W-:-:S03]  /*11e0*/  IMAD.WIDE.U32 R12, R13, 0x4, R16 ;  /* 0x000000040d0c7825 */ /* 0x000fc600078e0010 */
[----:B------:R-:W-:Y:S04]  /*11f0*/  LDS R22, [R6+0x340] ;  /* 0x0003400006167984 */ /* 0x000fe80000000800 */
[----:B------:R-:W1:Y:S01]  /*1200*/  LDS.128 R16, [R7+0x30] ;  /* 0x0000300007107984 */ /* 0x000e620000000c00 */
[----:B------:R-:W-:Y:S06]  /*1210*/  BAR.SYNC.DEFER_BLOCKING 0x0 ;  /* 0x0000000000007b1d */ /* 0x000fec0000010000 */
[----:B------:R-:W2:Y:S04]  /*1220*/  LDG.E R13, desc[UR8][R12.64] ;  /* 0x000000080c0d7981 */ /* 0x000ea8000c1e1900 */
[----:B------:R-:W3:Y:S01]  /*1230*/  LDG.E R27, desc[UR8][R26.64] ;  /* 0x000000081a1b7981 */ /* 0x000ee2000c1e1900 */
[----:B------:R-:W-:-:S04]  /*1240*/  FFMA R29, R20, R15, R25 ;  /* 0x0000000f141d7223 */ /* 0x000fc80000000019 */
[----:B0-----:R-:W-:-:S04]  /*1250*/  FFMA R37, R8, R36, R29 ;  /* 0x0000002408257223 */ /* 0x001fc8000000001d */
[----:B------:R-:W-:-:S04]  /*1260*/  FFMA R8, R28, R9, R37 ;  /* 0x000000091c087223 */ /* 0x000fc80000000025 */
[----:B------:R-:W-:-:S04]  /*1270*/  FFMA R35, R35, R10, R8 ;  /* 0x0000000a23237223 */ /* 0x000fc80000000008 */
[----:B------:R-:W-:-:S04]  /*1280*/  FFMA R35, R34, R11, R35 ;  /* 0x0000000b22237223 */ /* 0x000fc80000000023 */
[----:B-1----:R-:W-:-:S04]  /*1290*/  FFMA R31, R16, R31, R35 ;  /* 0x0000001f101f7223 */ /* 0x002fc80000000023 */
[----:B------:R-:W-:-:S04]  /*12a0*/  FFMA R22, R22, R17, R31 ;  /* 0x0000001116167223 */ /* 0x000fc8000000001f */
[----:B------:R-:W-:-:S04]  /*12b0*/  FFMA R33, R33, R18, R22 ;  /* 0x0000001221217223 */ /* 0x000fc80000000016 */
[----:B------:R-:W-:Y:S01]  /*12c0*/  FFMA R35, R24, R19, R33 ;  /* 0x0000001318237223 */ /* 0x000fe20000000021 */
        /* <DEDUP_REMOVED lines=14> */
[----:B------:R-:W-:Y:S04]  /*13b0*/  LDS R33, [R6+0x200] ;  /* 0x0002000006217984 */ /* 0x000fe80000000800 */
[----:B------:R-:W5:Y:S01]  /*13c0*/  LDS.128 R16, [R7+0x20] ;  /* 0x0000200007107984 */ /* 0x000f620000000c00 */
[----:B0-----:R-:W-:-:S03]  /*13d0*/  FFMA R25, R12, R25, R35 ;  /* 0x000000190c197223 */ /* 0x001fc60000000023 */
[----:B------:R-:W0:Y:S01]  /*13e0*/  LDS R24, [R6+0x240] ;  /* 0x0002400006187984 */ /* 0x000e220000000800 */
[----:B-1----:R-:W-:-:S03]  /*13f0*/  FFMA R20, R20, R13, R25 ;  /* 0x0000000d14147223 */ /* 0x002fc60000000019 */
[----:B------:R-:W1:Y:S01]  /*1400*/  LDS R25, [R6+0x280] ;  /* 0x0002800006197984 */ /* 0x000e620000000800 */
[----:B--2---:R-:W-:-:S03]  /*1410*/  FFMA R29, R29, R14, R20 ;  /* 0x0000000e1d1d7223 */ /* 0x004fc60000000014 */
[----:B------:R-:W2:Y:S01]  /*1420*/  LDS R20, [R6+0x2c0] ;  /* 0x0002c00006147984 */ /* 0x000ea20000000800 */
[----:B---3--:R-:W-:-:S03]  /*1430*/  FFMA R35, R28, R15, R29 ;  /* 0x0000000f1c237223 */ /* 0x008fc6000000001d */
[----:B------:R-:W-:Y:S04]  /*1440*/  LDS R29, [R6+0x300] ;  /* 0x00030000061d7984 */ /* 0x000fe80000000800 */
[----:B------:R-:W3:Y:S01]  /*1450*/  LDS.128 R12, [R7+0x30] ;  /* 0x00003000070c7984 */ /* 0x000ee20000000c00 */
[----:B----4-:R-:W-:-:S03]  /*1460*/  FFMA R35, R8, R27, R35 ;  /* 0x0000001b08237223 */ /* 0x010fc60000000023 */
[----:B------:R-:W4:Y:S04]  /*1470*/  LDS R28, [R6+0x340] ;  /* 0x00034000061c7984 */ /* 0x000f280000000800 */
[----:B------:R-:W4:Y:S01]  /*1480*/  LDS R27, [R6+0x380] ;  /* 0x00038000061b7984 */ /* 0x000f220000000800 */
[----:B-----5:R-:W-:-:S03]  /*1490*/  FFMA R26, R26, R9, R35 ;  /* 0x000000091a1a7223 */ /* 0x020fc60000000023 */
[----:B------:R-:W5:Y:S01]  /*14a0*/  LDS R8, [R6+0x3c0] ;  /* 0x0003c00006087984 */ /* 0x000f620000000800 */
[----:B------:R-:W-:-:S04]  /*14b0*/  FFMA R31, R31, R10, R26 ;  /* 0x0000000a1f1f7223 */ /* 0x000fc8000000001a */
[----:B------:R-:W-:-:S04]  /*14c0*/  FFMA R11, R22, R11, R31 ;  /* 0x0000000b160b7223 */ /* 0x000fc8000000001f */
[----:B------:R-:W-:-:S04]  /*14d0*/  FFMA R11, R16, R33, R11 ;  /* 0x00000021100b7223 */ /* 0x000fc8000000000b */
[----:B0-----:R-:W-:-:S04]  /*14e0*/  FFMA R24, R24, R17, R11 ;  /* 0x0000001118187223 */ /* 0x001fc8000000000b */
[----:B-1----:R-:W-:-:S04]  /*14f0*/  FFMA R25, R25, R18, R24 ;  /* 0x0000001219197223 */ /* 0x002fc80000000018 */
[----:B--2---:R-:W-:-:S04]  /*1500*/  FFMA R19, R20, R19, R25 ;  /* 0x0000001314137223 */ /* 0x004fc80000000019 */
[----:B---3--:R-:W-:-:S04]  /*1510*/  FFMA R19, R12, R29, R19 ;  /* 0x0000001d0c137223 */ /* 0x008fc80000000013 */
[----:B----4-:R-:W-:-:S04]  /*1520*/  FFMA R28, R28, R13, R19 ;  /* 0x0000000d1c1c7223 */ /* 0x010fc80000000013 */
[----:B------:R-:W-:-:S04]  /*1530*/  FFMA R27, R27, R14, R28 ;  /* 0x0000000e1b1b7223 */ /* 0x000fc8000000001c */
[----:B-----5:R-:W-:Y:S01]  /*1540*/  FFMA R31, R8, R15, R27 ;  /* 0x0000000f081f7223 */ /* 0x020fe2000000001b */
[----:B------:R-:W-:Y:S06]  /*1550*/  BAR.SYNC.DEFER_BLOCKING 0x0 ;  /* 0x0000000000007b1d */ /* 0x000fec0000010000 */
.L_x_3:
[----:B------:R-:W-:Y:S05]  /*1560*/  @P1 BRA `(.L_x_0) ;  /* 0x0000000000d81947 */ /* 0x000fea0003800000 */
[----:B------:R-:W0:Y:S01]  /*1570*/  LDC.64 R8, c[0x0][0x380] ;  /* 0x0000e000ff087b82 */ /* 0x000e220000000a00 */
[C---:B------:R-:W-:Y:S02]  /*1580*/  LEA R6, R0.reuse, R3, 0x4 ;  /* 0x0000000300067211 */ /* 0x040fe400078e20ff */
[----:B------:R-:W-:-:S03]  /*1590*/  LEA R21, R0, R21, 0x4 ;  /* 0x0000001500157211 */ /* 0x000fc600078e20ff */
[----:B------:R-:W-:Y:S02]  /*15a0*/  IMAD R11, R6, R5, R4 ;  /* 0x00000005060b7224 */ /* 0x000fe400078e0204 */
[----:B------:R-:W1:Y:S01]  /*15b0*/  LDC.64 R12, c[0x0][0x388] ;  /* 0x0000e200ff0c7b82 */ /* 0x000e620000000a00 */
[----:B0-----:R-:W-:-:S05]  /*15c0*/  IMAD.WIDE.U32 R8, R21, 0x4, R8 ;  /* 0x0000000415087825 */ /* 0x001fca00078e0008 */
[----:B------:R-:W2:Y:S01]  /*15d0*/  LDG.E R6, desc[UR8][R8.64] ;  /* 0x0000000808067981 */ /* 0x000ea2000c1e1900 */
[----:B-1----:R-:W-:-:S06]  /*15e0*/  IMAD.WIDE.U32 R12, R11, 0x4, R12 ;  /* 0x000000040b0c7825 */ /* 0x002fcc00078e000c */
[----:B------:R-:W3:Y:S01]  /*15f0*/  LDG.E R12, desc[UR8][R12.64] ;  /* 0x000000080c0c7981 */ /* 0x000ee2000c1e1900 */
[----:B------:R-:W-:-:S04]  /*1600*/  UIADD3 UR4, UPT, UPT, UR4, 0x400, URZ ;  /* 0x0000040004047890 */ /* 0x000fc8000fffe0ff */
[----:B------:R-:W-:Y:S01]  /*1610*/  ULEA UR4, UR6, UR4, 0x18 ;  /* 0x0000000406047291 */ /* 0x000fe2000f8ec0ff */
[----:B------:R-:W-:-:S05]  /*1620*/  LEA R15, R2, R7, 0x2 ;  /* 0x00000007020f7211 */ /* 0x000fca00078e10ff */
[----:B------:R-:W-:-:S04]  /*1630*/  LEA R0, R2, UR4, 0x2 ;  /* 0x0000000402007c11 */ /* 0x000fc8000f8e10ff */
        /* <DEDUP_REMOVED lines=26> */
[----:B------:R-:W4:Y:S01]  /*17e0*/  LDS R10, [R0+0x340] ;  /* 0x00034000000a7984 */ /* 0x000f220000000800 */
[----:B-----5:R-:W-:-:S03]  /*17f0*/  FFMA R2, R2, R17, R3 ;  /* 0x0000001102027223 */ /* 0x020fc60000000003 */
[----:B------:R-:W5:Y:S04]  /*1800*/  LDS R16, [R0+0x380] ;  /* 0x0003800000107984 */ /* 0x000f680000000800 */
        /* <DEDUP_REMOVED lines=9> */
[----:B-----5:R-:W-:-:S04]  /*18a0*/  FFMA R16, R16, R30, R9 ;  /* 0x0000001e10107223 */ /* 0x020fc80000000009 */
[----:B------:R-:W-:Y:S01]  /*18b0*/  FFMA R31, R3, R31, R16 ;  /* 0x0000001f031f7223 */ /* 0x000fe20000000010 */
[----:B------:R-:W-:Y:S06]  /*18c0*/  BAR.SYNC.DEFER_BLOCKING 0x0 ;  /* 0x0000000000007b1d */ /* 0x000fec0000010000 */
.L_x_0:
[----:B------:R-:W-:-:S04]  /*18d0*/  VIMNMX R0, PT, PT, R23, R4, !PT ;  /* 0x0000000417007248 */ /* 0x000fc80007fe0100 */
[----:B------:R-:W-:-:S13]  /*18e0*/  ISETP.GE.AND P0, PT, R0, R5, PT ;  /* 0x000000050000720c */ /* 0x000fda0003f06270 */
[----:B------:R-:W-:Y:S05]  /*18f0*/  @P0 EXIT ;  /* 0x000000000000094d */ /* 0x000fea0003800000 */
[----:B------:R-:W0:Y:S01]  /*1900*/  LDC.64 R2, c[0x0][0x390] ;  /* 0x0000e400ff027b82 */ /* 0x000e220000000a00 */
[----:B------:R-:W-:-:S04]  /*1910*/  IMAD R5, R23, R5, R4 ;  /* 0x0000000517057224 */ /* 0x000fc800078e0204 */
[----:B0-----:R-:W-:-:S05]  /*1920*/  IMAD.WIDE R2, R5, 0x4, R2 ;  /* 0x0000000405027825 */ /* 0x001fca00078e0202 */
[----:B------:R-:W-:Y:S01]  /*1930*/  STG.E desc[UR8][R2.64], R31 ;  /* 0x0000001f02007986 */ /* 0x000fe2000c101908 */
[----:B------:R-:W-:Y:S05]  /*1940*/  EXIT ;  /* 0x000000000000794d */ /* 0x000fea0003800000 */
.L_x_4:
[----:B------:R-:W-:-:S00]  /*1950*/  BRA `(.L_x_4) ;  /* 0xfffffffc00fc7947 */ /* 0x000fc0000383ffff */
[----:B------:R-:W-:-:S00]  /*1960*/  NOP ;  /* 0x0000000000007918 */ /* 0x000fc00000000000 */
        /* <DEDUP_REMOVED lines=9> */
.L_x_10:


//--------------------- .text._Z11matMulNaivePfS_S_i --------------------------
	.section	.text._Z11matMulNaivePfS_S_i,"ax",@progbits
	.align	128
        .global         _Z11matMulNaivePfS_S_i
        .type           _Z11matMulNaivePfS_S_i,@function
        .size           _Z11matMulNaivePfS_S_i,(.L_x_11 - _Z11matMulNaivePfS_S_i)
        .other          _Z11matMulNaivePfS_S_i,@"STO_CUDA_ENTRY STV_DEFAULT"
_Z11matMulNaivePfS_S_i:
.text._Z11matMulNaivePfS_S_i:
[----:B------:R-:W-:Y:S01]  /*0000*/  LDC R1, c[0x0][0x37c] ;  /* 0x0000df00ff017b82 */ /* 0x000fe20000000800 */
[----:B------:R-:W0:Y:S07]  /*0010*/  S2R R0, SR_TID.Y ;  /* 0x0000000000007919 */ /* 0x000e2e0000002200 */
[----:B------:R-:W0:Y:S01]  /*0020*/  S2UR UR4, SR_CTAID.Y ;  /* 0x00000000000479c3 */ /* 0x000e220000002600 */
[----:B------:R-:W1:Y:S01]  /*0030*/  LDCU UR20, c[0x0][0x398] ;  /* 0x00007300ff1477ac */ /* 0x000e620008000800 */
[----:B------:R-:W2:Y:S06]  /*0040*/  S2R R3, SR_TID.X ;  /* 0x0000000000037919 */ /* 0x000eac0000002100 */
[----:B------:R-:W0:Y:S08]  /*0050*/  LDC R13, c[0x0][0x364] ;  /* 0x0000d900ff0d7b82 */ /* 0x000e300000000800 */
[----:B------:R-:W2:Y:S08]  /*0060*/  S2UR UR5, SR_CTAID.X ;  /* 0x00000000000579c3 */ /* 0x000eb00000002500 */
[----:B------:R-:W2:Y:S01]  /*0070*/  LDC R2, c[0x0][0x360] ;  /* 0x0000d800ff027b82 */ /* 0x000ea20000000800 */
[----:B0-----:R-:W-:-:S02]  /*0080*/  IMAD R13, R13, UR4, R0 ;  /* 0x000000040d0d7c24 */ /* 0x001fc4000f8e0200 */
[----:B--2---:R-:W-:-:S05]  /*0090*/  IMAD R0, R2, UR5, R3 ;  /* 0x0000000502007c24 */ /* 0x004fca000f8e0203 */
[----:B------:R-:W-:-:S04]  /*00a0*/  VIMNMX R2, PT, PT, R13, R0, !PT ;  /* 0x000000000d027248 */ /* 0x000fc80007fe0100 */
[----:B-1----:R-:W-:-:S13]  /*00b0*/  ISETP.GE.AND P0, PT, R2, UR20, PT ;  /* 0x0000001402007c0c */ /* 0x002fda000bf06270 */
[----:B------:R-:W-:Y:S05]  /*00c0*/  @P0 EXIT ;  /* 0x000000000000094d */ /* 0x000fea0003800000 */
[----:B------:R-:W-:Y:S01]  /*00d0*/  UISETP.GE.U32.AND UP0, UPT, UR20, 0x8, UPT ;  /* 0x000000081400788c */ /* 0x000fe2000bf06070 */
[----:B------:R-:W-:Y:S02]  /*00e0*/  HFMA2 R12, -RZ, RZ, 0, 0 ;  /* 0x00000000ff0c7431 */ /* 0x000fe400000001ff */
[----:B------:R-:W-:Y:S01]  /*00f0*/  IMAD R13, R13, UR20, RZ ;  /* 0x000000140d0d7c24 */ /* 0x000fe2000f8e02ff */
[----:B------:R-:W-:Y:S01]  /*0100*/  UMOV UR4, URZ ;  /* 0x000000ff00047c82 */ /* 0x000fe20008000000 */
[----:B------:R-:W0:Y:S04]  /*0110*/  LDCU.64 UR18, c[0x0][0x358] ;  /* 0x00006b00ff1277ac */ /* 0x000e280008000a00 */
[----:B------:R-:W-:Y:S05]  /*0120*/  BRA.U !UP0, `(.L_x_5) ;  /* 0x0000000508047547 */ /* 0x000fea000b800000 */
[----:B------:R-:W1:Y:S01]  /*0130*/  LDCU.128 UR24, c[0x0][0x380] ;  /* 0x00007000ff1877ac */ /* 0x000e620008000c00 */
[----:B------:R-:W-:Y:S02]  /*0140*/  MOV R12, RZ ;  /* 0x000000ff000c7202 */ /* 0x000fe40000000f00 */
[----:B------:R-:W-:Y:S01]  /*0150*/  MOV R14, R0 ;  /* 0x00000000000e7202 */ /* 0x000fe20000000f00 */
[----:B------:R-:W-:-:S04]  /*0160*/  ULOP3.LUT UR4, UR20, 0x7ffffff8, URZ, 0xc0, !UPT ;  /* 0x7ffffff814047892 */ /* 0x000fc8000f8ec0ff */
[----:B------:R-:W-:Y:S01]  /*0170*/  UIADD3 UR5, UPT, UPT, -UR4, URZ, URZ ;  /* 0x000000ff04057290 */ /* 0x000fe2000fffe1ff */
[----:B-1----:R-:W-:Y:S01]  /*0180*/  MOV R2, UR24 ;  /* 0x0000001800027c02 */ /* 0x002fe20008000f00 */
[----:B------:R-:W-:Y:S01]  /*0190*/  UIMAD.WIDE UR6, UR20, 0x8, UR26 ;  /* 0x00000008140678a5 */ /* 0x000fe2000f8e021a */
[----:B------:R-:W-:Y:S01]  /*01a0*/  MOV R3, UR25 ;  /* 0x0000001900037c02 */ /* 0x000fe20008000f00 */
[----:B------:R-:W-:Y:S02]  /*01b0*/  UIMAD.WIDE UR8, UR20, 0xc, UR26 ;  /* 0x0000000c140878a5 */ /* 0x000fe4000f8e021a */
[----:B------:R-:W-:Y:S01]  /*01c0*/  UIMAD.WIDE UR10, UR20, 0x10, UR26 ;  /* 0x00000010140a78a5 */ /* 0x000fe2000f8e021a */
[----:B------:R-:W-:Y:S01]  /*01d0*/  IMAD.WIDE.U32 R2, R13, 0x4, R2 ;  /* 0x000000040d027825 */ /* 0x000fe200078e0002 */
[----:B------:R-:W-:Y:S02]  /*01e0*/  UIMAD.WIDE UR12, UR20, 0x14, UR26 ;  /* 0x00000014140c78a5 */ /* 0x000fe4000f8e021a */
[----:B------:R-:W-:Y:S01]  /*01f0*/  UIMAD.WIDE UR14, UR20, 0x18, UR26 ;  /* 0x00000018140e78a5 */ /* 0x000fe2000f8e021a */
[----:B------:R-:W-:Y:S01]  /*0200*/  IADD3 R2, P0, PT, R2, 0x10, RZ ;  /* 0x0000001002027810 */ /* 0x000fe20007f1e0ff */
[----:B------:R-:W-:-:S03]  /*0210*/  UIMAD.WIDE UR16, UR20, 0x1c, UR26 ;  /* 0x0000001c141078a5 */ /* 0x000fc6000f8e021a */
[----:B------:R-:W-:-:S09]  /*0220*/  IADD3.X R3, PT, PT, RZ, R3, RZ, P0, !PT ;  /* 0x00000003ff037210 */ /* 0x000fd200007fe4ff */
.L_x_6:
[----:B------:R-:W-:Y:S01]  /*0230*/  UIMAD.WIDE UR22, UR20, 0x4, UR26 ;  /* 0x00000004141678a5 */ /* 0x000fe2000f8e021a */
[----:B------:R-:W-:Y:S02]  /*0240*/  IMAD.MOV.U32 R23, RZ, RZ, 0x4 ;  /* 0x00000004ff177424 */ /* 0x000fe400078e00ff */
[----:B------:R-:W-:Y:S01]  /*0250*/  HFMA2 R11, -RZ, RZ, 0, 2.384185791015625e-07 ;  /* 0x00000004ff0b7431 */ /* 0x000fe200000001ff */
[----:B------:R-:W-:Y:S01]  /*0260*/  MOV R25, 0x4 ;  /* 0x0000000400197802 */ /* 0x000fe20000000f00 */
[----:B0-----:R-:W2:Y:S01]  /*0270*/  LDG.E R21, desc[UR18][R2.64+-0x10] ;  /* 0xfffff01202157981 */ /* 0x001ea2000c1e1900 */
[C---:B------:R-:W-:Y:S01]  /*0280*/  IMAD.WIDE R22, R14.reuse, R23, UR26 ;  /* 0x0000001a0e167e25 */ /* 0x040fe2000f8e0217 */
[----:B------:R-:W-:Y:S02]  /*0290*/  MOV R8, UR22 ;  /* 0x0000001600087c02 */ /* 0x000fe40008000f00 */
[----:B------:R-:W-:Y:S01]  /*02a0*/  MOV R9, UR23 ;  /* 0x0000001700097c02 */ /* 0x000fe20008000f00 */
[----:B------:R-:W3:Y:S02]  /*02b0*/  LDG.E R19, desc[UR18][R2.64+-0xc] ;  /* 0xfffff41202137981 */ /* 0x000ee4000c1e1900 */
[----:B------:R-:W-:-:S02]  /*02c0*/  IMAD.WIDE R8, R14, 0x4, R8 ;  /* 0x000000040e087825 */ /* 0x000fc400078e0208 */
[----:B------:R-:W2:Y:S01]  /*02d0*/  LDG.E R22, desc[UR18][R22.64] ;  /* 0x0000001216167981 */ /* 0x000ea2000c1e1900 */
[----:B------:R-:W-:Y:S01]  /*02e0*/  MOV R5, 0x4 ;  /* 0x0000000400057802 */ /* 0x000fe20000000f00 */
[C---:B------:R-:W-:Y:S02]  /*02f0*/  IMAD.WIDE R24, R14.reuse, R25, UR6 ;  /* 0x000000060e187e25 */ /* 0x040fe4000f8e0219 */
[----:B------:R0:W3:Y:S02]  /*0300*/  LDG.E R20, desc[UR18][R8.64] ;  /* 0x0000001208147981 */ /* 0x0000e4000c1e1900 */
[----:B------:R-:W-:Y:S02]  /*0310*/  IMAD.WIDE R10, R14, R11, UR8 ;  /* 0x000000080e0a7e25 */ /* 0x000fe4000f8e020b */
[----:B------:R-:W4:Y:S04]  /*0320*/  LDG.E R18, desc[UR18][R24.64] ;  /* 0x0000001218127981 */ /* 0x000f28000c1e1900 */
[----:B------:R-:W4:Y:S01]  /*0330*/  LDG.E R17, desc[UR18][R2.64+-0x8] ;  /* 0xfffff81202117981 */ /* 0x000f22000c1e1900 */
[----:B0-----:R-:W-:-:S02]  /*0340*/  HFMA2 R9, -RZ, RZ, 0, 2.384185791015625e-07 ;  /* 0x00000004ff097431 */ /* 0x001fc400000001ff */
[----:B------:R-:W-:Y:S01]  /*0350*/  IMAD.MOV.U32 R7, RZ, RZ, 0x4 ;  /* 0x00000004ff077424 */ /* 0x000fe200078e00ff */
[----:B------:R0:W5:Y:S01]  /*0360*/  LDG.E R16, desc[UR18][R10.64] ;  /* 0x000000120a107981 */ /* 0x000162000c1e1900 */
[----:B------:R-:W-:-:S03]  /*0370*/  IMAD.WIDE R4, R14, R5, UR10 ;  /* 0x0000000a0e047e25 */ /* 0x000fc6000f8e0205 */
[----:B------:R-:W5:Y:S01]  /*0380*/  LDG.E R15, desc[UR18][R2.64+-0x4] ;  /* 0xfffffc12020f7981 */ /* 0x000f62000c1e1900 */
[C---:B------:R-:W-:Y:S01]  /*0390*/  IMAD.WIDE R6, R14.reuse, R7, UR12 ;  /* 0x0000000c0e067e25 */ /* 0x040fe2000f8e0207 */
[----:B------:R-:W-:Y:S02]  /*03a0*/  MOV R27, 0x4 ;  /* 0x00000004001b7802 */ /* 0x000fe40000000f00 */
[----:B------:R1:W5:Y:S01]  /*03b0*/  LDG.E R4, desc[UR18][R4.64] ;  /* 0x0000001204047981 */ /* 0x000362000c1e1900 */
[----:B------:R-:W-:-:S03]  /*03c0*/  IMAD.WIDE R8, R14, R9, UR14 ;  /* 0x0000000e0e087e25 */ /* 0x000fc6000f8e0209 */
[----:B------:R-:W5:Y:S01]  /*03d0*/  LDG.E R23, desc[UR18][R2.64] ;  /* 0x0000001202177981 */ /* 0x000f62000c1e1900 */
[----:B0-----:R-:W-:-:S03]  /*03e0*/  IMAD.WIDE R10, R14, R27, UR16 ;  /* 0x000000100e0a7e25 */ /* 0x001fc6000f8e021b */
[----:B------:R-:W5:Y:S04]  /*03f0*/  LDG.E R7, desc[UR18][R6.64] ;  /* 0x0000001206077981 */ /* 0x000f68000c1e1900 */
[----:B------:R-:W5:Y:S04]  /*0400*/  LDG.E R24, desc[UR18][R2.64+0x4] ;  /* 0x0000041202187981 */ /* 0x000f68000c1e1900 */
[----:B------:R-:W5:Y:S04]  /*0410*/  LDG.E R8, desc[UR18][R8.64] ;  /* 0x0000001208087981 */ /* 0x000f68000c1e1900 */
[----:B------:R-:W5:Y:S04]  /*0420*/  LDG.E R25, desc[UR18][R2.64+0x8] ;  /* 0x0000081202197981 */ /* 0x000f68000c1e1900 */
[----:B------:R-:W5:Y:S04]  /*0430*/  LDG.E R10, desc[UR18][R10.64] ;  /* 0x000000120a0a7981 */ /* 0x000f68000c1e1900 */
[----:B------:R0:W5:Y:S01]  /*0440*/  LDG.E R27, desc[UR18][R2.64+0xc] ;  /* 0x00000c12021b7981 */ /* 0x000162000c1e1900 */
[----:B------:R-:W-:-:S04]  /*0450*/  UIADD3 UR5, UPT, UPT, UR5, 0x8, URZ ;  /* 0x0000000805057890 */ /* 0x000fc8000fffe0ff */
[----:B------:R-:W-:Y:S01]  /*0460*/  UISETP.NE.AND UP0, UPT, UR5, URZ, UPT ;  /* 0x000000ff0500728c */ /* 0x000fe2000bf05270 */
[----:B-1----:R-:W-:Y:S02]  /*0470*/  MOV R5, UR20 ;  /* 0x0000001400057c02 */ /* 0x002fe40008000f00 */
[----:B0-----:R-:W-:Y:S02]  /*0480*/  IADD3 R2, P0, PT, R2, 0x20, RZ ;  /* 0x0000002002027810 */ /* 0x001fe40007f1e0ff */
[----:B------:R-:W-:Y:S02]  /*0490*/  LEA R14, R5, R14, 0x3 ;  /* 0x0000000e050e7211 */ /* 0x000fe400078e18ff */
[----:B------:R-:W-:Y:S01]  /*04a0*/  IADD3.X R3, PT, PT, RZ, R3, RZ, P0, !PT ;  /* 0x00000003ff037210 */ /* 0x000fe200007fe4ff */
[----:B--2---:R-:W-:-:S04]  /*04b0*/  FFMA R22, R21, R22, R12 ;  /* 0x0000001615167223 */ /* 0x004fc8000000000c */
[----:B---3--:R-:W-:-:S04]  /*04c0*/  FFMA R20, R19, R20, R22 ;  /* 0x0000001413147223 */ /* 0x008fc80000000016 */
[----:B----4-:R-:W-:-:S04]  /*04d0*/  FFMA R18, R17, R18, R20 ;  /* 0x0000001211127223 */ /* 0x010fc80000000014 */
[----:B-----5:R-:W-:-:S04]  /*04e0*/  FFMA R16, R15, R16, R18 ;  /* 0x000000100f107223 */ /* 0x020fc80000000012 */
[----:B------:R-:W-:-:S04]  /*04f0*/  FFMA R23, R23, R4, R16 ;  /* 0x0000000417177223 */ /* 0x000fc80000000010 */
[----:B------:R-:W-:-:S04]  /*0500*/  FFMA R24, R24, R7, R23 ;  /* 0x0000000718187223 */ /* 0x000fc80000000017 */
[----:B------:R-:W-:-:S04]  /*0510*/  FFMA R8, R25, R8, R24 ;  /* 0x0000000819087223 */ /* 0x000fc80000000018 */
[----:B------:R-:W-:Y:S01]  /*0520*/  FFMA R12, R27, R10, R8 ;  /* 0x0000000a1b0c7223 */ /* 0x000fe20000000008 */
[----:B------:R-:W-:Y:S06]  /*0530*/  BRA.U UP0, `(.L_x_6) ;  /* 0xfffffffd003c7547 */ /* 0x000fec000b83ffff */
.L_x_5:
[----:B------:R-:W-:-:S04]  /*0540*/  ULOP3.LUT UR6, UR20, 0x7, URZ, 0xc0, !UPT ;  /* 0x0000000714067892 */ /* 0x000fc8000f8ec0ff */
[----:B------:R-:W-:-:S09]  /*0550*/  UISETP.NE.AND UP0, UPT, UR6, URZ, UPT ;  /* 0x000000ff0600728c */ /* 0x000fd2000bf05270 */
[----:B------:R-:W-:Y:S05]  /*0560*/  BRA.U !UP0, `(.L_x_7) ;  /* 0x0000000508387547 */ /* 0x000fea000b800000 */
[----:B------:R-:W-:Y:S02]  /*0570*/  UISETP.GE.U32.AND UP0, UPT, UR6, 0x4, UPT ;  /* 0x000000040600788c */ /* 0x000fe4000bf06070 */
[----:B------:R-:W-:-:S04]  /*0580*/  ULOP3.LUT UR5, UR20, 0x3, URZ, 0xc0, !UPT ;  /* 0x0000000314057892 */ /* 0x000fc8000f8ec0ff */
[----:B------:R-:W-:-:S03]  /*0590*/  UISETP.NE.AND UP1, UPT, UR5, URZ, UPT ;  /* 0x000000ff0500728c */ /* 0x000fc6000bf25270 */
[----:B------:R-:W-:Y:S08]  /*05a0*/  BRA.U !UP0, `(.L_x_8) ;  /* 0x00000001087c7547 */ /* 0x000ff0000b800000 */
[----:B------:R-:W1:Y:S01]  /*05b0*/  LDC.64 R6, c[0x0][0x388] ;  /* 0x0000e200ff067b82 */ /* 0x000e620000000a00 */
[----:B------:R-:W2:Y:S01]  /*05c0*/  LDCU.64 UR6, c[0x0][0x380] ;  /* 0x00007000ff0677ac */ /* 0x000ea20008000a00 */
[----:B------:R-:W-:Y:S01]  /*05d0*/  IMAD.U32 R9, RZ, RZ, UR4 ;  /* 0x00000004ff097e24 */ /* 0x000fe2000f8e00ff */
[C---:B------:R-:W-:Y:S02]  /*05e0*/  IADD3 R3, PT, PT, R13.reuse, UR4, RZ ;  /* 0x000000040d037c10 */ /* 0x040fe4000fffe0ff */
[----:B------:R-:W-:Y:S01]  /*05f0*/  IADD3 R10, P0, PT, R13, UR4, RZ ;  /* 0x000000040d0a7c10 */ /* 0x000fe2000ff1e0ff */
[----:B------:R-:W-:Y:S01]  /*0600*/  IMAD R9, R9, UR20, R0 ;  /* 0x0000001409097c24 */ /* 0x000fe2000f8e0200 */
[----:B------:R-:W-:Y:S01]  /*0610*/  MOV R11, UR20 ;  /* 0x00000014000b7c02 */ /* 0x000fe20008000f00 */
[----:B------:R-:W3:Y:S01]  /*0620*/  LDC.64 R4, c[0x0][0x380] ;  /* 0x0000e000ff047b82 */ /* 0x000ee20000000a00 */
[----:B------:R-:W-:Y:S01]  /*0630*/  MOV R15, UR20 ;  /* 0x00000014000f7c02 */ /* 0x000fe20008000f00 */
[----:B-1----:R-:W-:Y:S01]  /*0640*/  IMAD.WIDE R6, R9, 0x4, R6 ;  /* 0x0000000409067825 */ /* 0x002fe200078e0206 */
[----:B------:R-:W-:-:S05]  /*0650*/  MOV R9, UR20 ;  /* 0x0000001400097c02 */ /* 0x000fca0008000f00 */
[----:B------:R-:W-:Y:S02]  /*0660*/  IMAD.WIDE R8, R9, 0x4, R6 ;  /* 0x0000000409087825 */ /* 0x000fe400078e0206 */
[----:B0-----:R-:W4:Y:S02]  /*0670*/  LDG.E R6, desc[UR18][R6.64] ;  /* 0x0000001206067981 */ /* 0x001f24000c1e1900 */
[----:B---3--:R-:W-:Y:S01]  /*0680*/  IMAD.WIDE.U32 R4, R3, 0x4, R4 ;  /* 0x0000000403047825 */ /* 0x008fe200078e0004 */
[----:B------:R-:W-:Y:S01]  /*0690*/  IADD3.X R3, PT, PT, RZ, RZ, RZ, P0, !PT ;  /* 0x000000ffff037210 */ /* 0x000fe200007fe4ff */
[----:B------:R-:W3:Y:S01]  /*06a0*/  LDG.E R17, desc[UR18][R8.64] ;  /* 0x0000001208117981 */ /* 0x000ee2000c1e1900 */
[----:B--2---:R-:W-:-:S03]  /*06b0*/  LEA R2, P0, R10, UR6, 0x2 ;  /* 0x000000060a027c11 */ /* 0x004fc6000f8010ff */
[----:B------:R-:W4:Y:S01]  /*06c0*/  LDG.E R5, desc[UR18][R4.64] ;  /* 0x0000001204057981 */ /* 0x000f22000c1e1900 */
[----:B------:R-:W-:Y:S01]  /*06d0*/  LEA.HI.X R3, R10, UR7, R3, 0x2, P0 ;  /* 0x000000070a037c11 */ /* 0x000fe200080f1403 */
[----:B------:R-:W-:-:S04]  /*06e0*/  IMAD.WIDE R10, R11, 0x4, R8 ;  /* 0x000000040b0a7825 */ /* 0x000fc800078e0208 */
[----:B------:R-:W3:Y:S01]  /*06f0*/  LDG.E R16, desc[UR18][R2.64+0x4] ;  /* 0x0000041202107981 */ /* 0x000ee2000c1e1900 */
[----:B------:R-:W-:-:S03]  /*0700*/  IMAD.WIDE R14, R15, 0x4, R10 ;  /* 0x000000040f0e7825 */ /* 0x000fc600078e020a */
[----:B------:R-:W2:Y:S04]  /*0710*/  LDG.E R19, desc[UR18][R10.64] ;  /* 0x000000120a137981 */ /* 0x000ea8000c1e1900 */
[----:B------:R-:W2:Y:S04]  /*0720*/  LDG.E R18, desc[UR18][R2.64+0x8] ;  /* 0x0000081202127981 */ /* 0x000ea8000c1e1900 */
[----:B------:R-:W5:Y:S04]  /*0730*/  LDG.E R20, desc[UR18][R2.64+0xc] ;  /* 0x00000c1202147981 */ /* 0x000f68000c1e1900 */
[----:B------:R-:W5:Y:S01]  /*0740*/  LDG.E R14, desc[UR18][R14.64] ;  /* 0x000000120e0e7981 */ /* 0x000f62000c1e1900 */
[----:B------:R-:W-:Y:S01]  /*0750*/  UIADD3 UR4, UPT, UPT, UR4, 0x4, URZ ;  /* 0x0000000404047890 */ /* 0x000fe2000fffe0ff */
[----:B----4-:R-:W-:-:S04]  /*0760*/  FFMA R5, R5, R6, R12 ;  /* 0x0000000605057223 */ /* 0x010fc8000000000c */
[----:B---3--:R-:W-:-:S04]  /*0770*/  FFMA R5, R16, R17, R5 ;  /* 0x0000001110057223 */ /* 0x008fc80000000005 */
[----:B--2---:R-:W-:-:S04]  /*0780*/  FFMA R5, R18, R19, R5 ;  /* 0x0000001312057223 */ /* 0x004fc80000000005 */
[----:B-----5:R-:W-:-:S07]  /*0790*/  FFMA R12, R20, R14, R5 ;  /* 0x0000000e140c7223 */ /* 0x020fce0000000005 */
.L_x_8:
[----:B------:R-:W-:Y:S05]  /*07a0*/  BRA.U !UP1, `(.L_x_7) ;  /* 0x0000000109a87547 */ /* 0x000fea000b800000 */
[----:B------:R-:W-:Y:S01]  /*07b0*/  UISETP.NE.AND UP0, UPT, UR5, 0x1, UPT ;  /* 0x000000010500788c */ /* 0x000fe2000bf05270 */
[----:B------:R-:W-:Y:S01]  /*07c0*/  MOV R7, UR4 ;  /* 0x0000000400077c02 */ /* 0x000fe20008000f00 */
[----:B------:R-:W-:Y:S02]  /*07d0*/  ULOP3.LUT UR5, UR20, 0x1, URZ, 0xc0, !UPT ;  /* 0x0000000114057892 */ /* 0x000fe4000f8ec0ff */
[----:B------:R-:W-:Y:S02]  /*07e0*/  MOV R15, UR20 ;  /* 0x00000014000f7c02 */ /* 0x000fe40008000f00 */
[----:B------:R-:W-:Y:S01]  /*07f0*/  UISETP.NE.U32.AND UP1, UPT, UR5, 0x1, UPT ;  /* 0x000000010500788c */ /* 0x000fe2000bf25070 */
[----:B------:R-:W-:-:S04]  /*0800*/  PLOP3.LUT P1, PT, PT, PT, UP0, 0x80, 0x8 ;  /* 0x000000000008781c */ /* 0x000fc80003f2f008 */
[----:B------:R-:W1:Y:S01]  /*0810*/  @UP0 LDCU.128 UR8, c[0x0][0x380] ;  /* 0x00007000ff0807ac */ /* 0x000e620008000c00 */
[----:B------:R-:W-:Y:S01]  /*0820*/  PLOP3.LUT P0, PT, PT, PT, UP1, 0x80, 0x8 ;  /* 0x000000000008781c */ /* 0x000fe20003f0f018 */
[----:B------:R-:W2:Y:S04]  /*0830*/  @UP0 LDCU.64 UR6, c[0x0][0x380] ;  /* 0x00007000ff0607ac */ /* 0x000ea80008000a00 */
[----:B------:R-:W3:Y:S03]  /*0840*/  @!UP1 LDCU.128 UR12, c[0x0][0x380] ;  /* 0x00007000ff0c97ac */ /* 0x000ee60008000c00 */
[C---:B------:R-:W-:Y:S02]  /*0850*/  @P1 IADD3 R3, PT, PT, R13.reuse, UR4, RZ ;  /* 0x000000040d031c10 */ /* 0x040fe4000fffe0ff */
[----:B------:R-:W-:Y:S01]  /*0860*/  @P1 IADD3 R6, P2, PT, R13, UR4, RZ ;  /* 0x000000040d061c10 */ /* 0x000fe2000ff5e0ff */
[----:B------:R-:W-:Y:S01]  /*0870*/  @UP0 UIADD3 UR4, UPT, UPT, UR4, 0x2, URZ ;  /* 0x0000000204040890 */ /* 0x000fe2000fffe0ff */
[----:B-1----:R-:W-:Y:S01]  /*0880*/  MOV R11, UR9 ;  /* 0x00000009000b7c02 */ /* 0x002fe20008000f00 */
[----:B------:R-:W-:Y:S01]  /*0890*/  IMAD.U32 R10, RZ, RZ, UR8 ;  /* 0x00000008ff0a7e24 */ /* 0x000fe2000f8e00ff */
[----:B------:R-:W-:-:S02]  /*08a0*/  MOV R4, UR10 ;  /* 0x0000000a00047c02 */ /* 0x000fc40008000f00 */
[----:B------:R-:W-:Y:S01]  /*08b0*/  MOV R5, UR11 ;  /* 0x0000000b00057c02 */ /* 0x000fe20008000f00 */
[----:B------:R-:W-:-:S04]  /*08c0*/  @P1 IMAD.WIDE.U32 R10, R3, 0x4, R10 ;  /* 0x00000004030a1825 */ /* 0x000fc800078e000a */
[----:B------:R-:W-:Y:S01]  /*08d0*/  @P1 IMAD R3, R7, UR20, R0 ;  /* 0x0000001407031c24 */ /* 0x000fe2000f8e0200 */
[----:B------:R-:W-:Y:S01]  /*08e0*/  @P1 IADD3.X R7, PT, PT, RZ, RZ, RZ, P2, !PT ;  /* 0x000000ffff071210 */ /* 0x000fe200017fe4ff */
[----:B------:R-:W-:Y:S01]  /*08f0*/  IMAD.U32 R19, RZ, RZ, UR4 ;  /* 0x00000004ff137e24 */ /* 0x000fe2000f8e00ff */
[C---:B--2---:R-:W-:Y:S01]  /*0900*/  @P1 LEA R2, P2, R6.reuse, UR6, 0x2 ;  /* 0x0000000606021c11 */ /* 0x044fe2000f8410ff */
[----:B------:R-:W-:Y:S01]  /*0910*/  @P1 IMAD.WIDE R4, R3, 0x4, R4 ;  /* 0x0000000403041825 */ /* 0x000fe200078e0204 */
[----:B------:R-:W-:Y:S01]  /*0920*/  @!P0 IADD3 R17, PT, PT, R13, UR4, RZ ;  /* 0x000000040d118c10 */ /* 0x000fe2000fffe0ff */
[----:B0-----:R-:W2:Y:S01]  /*0930*/  @P1 LDG.E R11, desc[UR18][R10.64] ;  /* 0x000000120a0b1981 */ /* 0x001ea2000c1e1900 */
[----:B------:R-:W-:Y:S01]  /*0940*/  @P1 LEA.HI.X R3, R6, UR7, R7, 0x2, P2 ;  /* 0x0000000706031c11 */ /* 0x000fe200090f1407 */
[----:B------:R-:W-:Y:S01]  /*0950*/  @!P0 IMAD R19, R19, UR20, R0 ;  /* 0x0000001413138c24 */ /* 0x000fe2000f8e0200 */
[----:B---3--:R-:W-:Y:S01]  /*0960*/  MOV R6, UR12 ;  /* 0x0000000c00067c02 */ /* 0x008fe20008000f00 */
[----:B------:R-:W-:Y:S01]  /*0970*/  @P1 IMAD.WIDE R14, R15, 0x4, R4 ;  /* 0x000000040f0e1825 */ /* 0x000fe200078e0204 */
[----:B------:R-:W-:Y:S01]  /*0980*/  MOV R7, UR13 ;  /* 0x0000000d00077c02 */ /* 0x000fe20008000f00 */
[----:B------:R-:W2:Y:S01]  /*0990*/  @P1 LDG.E R4, desc[UR18][R4.64] ;  /* 0x0000001204041981 */ /* 0x000ea2000c1e1900 */
[----:B------:R-:W-:-:S02]  /*09a0*/  MOV R8, UR14 ;  /* 0x0000000e00087c02 */ /* 0x000fc40008000f00 */
[----:B------:R-:W-:Y:S01]  /*09b0*/  MOV R9, UR15 ;  /* 0x0000000f00097c02 */ /* 0x000fe20008000f00 */
[----:B------:R-:W-:Y:S01]  /*09c0*/  @!P0 IMAD.WIDE.U32 R6, R17, 0x4, R6 ;  /* 0x0000000411068825 */ /* 0x000fe200078e0006 */
[----:B------:R-:W3:Y:S03]  /*09d0*/  @P1 LDG.E R14, desc[UR18][R14.64] ;  /* 0x000000120e0e1981 */ /* 0x000ee6000c1e1900 */
[----:B------:R-:W-:Y:S01]  /*09e0*/  @!P0 IMAD.WIDE R8, R19, 0x4, R8 ;  /* 0x0000000413088825 */ /* 0x000fe200078e0208 */
[----:B------:R-:W3:Y:S04]  /*09f0*/  @P1 LDG.E R2, desc[UR18][R2.64+0x4] ;  /* 0x0000041202021981 */ /* 0x000ee8000c1e1900 */
[----:B------:R-:W4:Y:S04]  /*0a00*/  @!P0 LDG.E R7, desc[UR18][R6.64] ;  /* 0x0000001206078981 */ /* 0x000f28000c1e1900 */
[----:B------:R-:W4:Y:S01]  /*0a10*/  @!P0 LDG.E R8, desc[UR18][R8.64] ;  /* 0x0000001208088981 */ /* 0x000f22000c1e1900 */
[----:B--2---:R-:W-:-:S04]  /*0a20*/  @P1 FFMA R11, R11, R4, R12 ;  /* 0x000000040b0b1223 */ /* 0x004fc8000000000c */
[----:B---3--:R-:W-:-:S04]  /*0a30*/  @P1 FFMA R12, R2, R14, R11 ;  /* 0x0000000e020c1223 */ /* 0x008fc8000000000b */
[----:B----4-:R-:W-:-:S07]  /*0a40*/  @!P0 FFMA R12, R7, R8, R12 ;  /* 0x00000008070c8223 */ /* 0x010fce000000000c */
.L_x_7:
[----:B------:R-:W1:Y:S01]  /*0a50*/  LDC.64 R2, c[0x0][0x390] ;  /* 0x0000e400ff027b82 */ /* 0x000e620000000a00 */
[----:B------:R-:W-:-:S05]  /*0a60*/  IADD3 R13, PT, PT, R0, R13, RZ ;  /* 0x0000000d000d7210 */ /* 0x000fca0007ffe0ff */
[----:B-1----:R-:W-:-:S05]  /*0a70*/  IMAD.WIDE R2, R13, 0x4, R2 ;  /* 0x000000040d027825 */ /* 0x002fca00078e0202 */
[----:B0-----:R-:W-:Y:S01]  /*0a80*/  STG.E desc[UR18][R2.64], R12 ;  /* 0x0000000c02007986 */ /* 0x001fe2000c101912 */
[----:B------:R-:W-:Y:S05]  /*0a90*/  EXIT ;  /* 0x000000000000794d */ /* 0x000fea0003800000 */
.L_x_9:
        /* <DEDUP_REMOVED lines=14> */
.L_x_11:


//--------------------- .nv.shared._Z11matMulTiledPfS_S_i --------------------------
	.section	.nv.shared._Z11matMulTiledPfS_S_i,"aw",@nobits
	.sectionflags	@""
	.align	4
.nv.shared._Z11matMulTiledPfS_S_i:
	.zero		3072


//--------------------- .nv.shared.reserved.0     --------------------------
	.section	.nv.shared.reserved.0,"aw",@nobits
	.weak		__nv_reservedSMEM_offset_0_alias
	.size		__nv_reservedSMEM_offset_0_alias, 0, 64
	.other		__nv_reservedSMEM_offset_0_alias,@"STO_CUDA_RESERVED_SHARED STV_DEFAULT"
__nv_reservedSMEM_offset_0_alias:
	.zero		0
	.zero		64


//--------------------- .nv.constant0._Z11matMulTiledPfS_S_i --------------------------
	.section	.nv.constant0._Z11matMulTiledPfS_S_i,"a",@progbits
	.sectionflags	@""
	.align	4
.nv.constant0._Z11matMulTiledPfS_S_i:
	.zero		924


//--------------------- .nv.constant0._Z11matMulNaivePfS_S_i --------------------------
	.section	.nv.constant0._Z11matMulNaivePfS_S_i,"a",@progbits
	.sectionflags	@""
	.align	4
.nv.constant0._Z11matMulNaivePfS_S_i:
	.zero		924


//--------------------- SYMBOLS --------------------------

	.type		.nv.reservedSmem.offset0,@object
	.size		.nv.reservedSmem.offset0,0x4
	.type		.nv.reservedSmem.cap,@object
	.size		.nv.reservedSmem.cap,0x4
